def matmul_kernel(
    a_ptr,
    b_ptr,
    c_ptr,
    M,
    N,
    K,
    stride_am,
    stride_ak,
    stride_bk,
    stride_bn,
    stride_cm,
    stride_cn,
    BLOCK_M: tl.constexpr,
    BLOCK_N: tl.constexpr,
    BLOCK_K: tl.constexpr,
    GROUP_M: tl.constexpr,
):
    pid = tl.program_id(axis=0)
    num_pid_m = tl.cdiv(M, BLOCK_M)
    num_pid_n = tl.cdiv(N, BLOCK_N)
    num_pid_in_group = GROUP_M * num_pid_n
    group_id = pid // num_pid_in_group
    first_pid_m = group_id * GROUP_M
    group_size_m = min(num_pid_m - first_pid_m, GROUP_M)
    pid_m = first_pid_m + ((pid % num_pid_in_group) % group_size_m)
    pid_n = (pid % num_pid_in_group) // group_size_m

    offs_am = (pid_m * BLOCK_M + tl.arange(0, BLOCK_M)) % M
    offs_bn = (pid_n * BLOCK_N + tl.arange(0, BLOCK_N)) % N
    offs_k = tl.arange(0, BLOCK_K)
    a_ptrs = a_ptr + offs_am[:, None] * stride_am + offs_k[None, :] * stride_ak
    b_ptrs = b_ptr + offs_k[:, None] * stride_bk + offs_bn[None, :] * stride_bn

    acc = tl.zeros((BLOCK_M, BLOCK_N), dtype=tl.float32)
    for kk in range(0, tl.cdiv(K, BLOCK_K)):
        a = tl.load(a_ptrs, mask=offs_k[None, :] < K - kk * BLOCK_K, other=0.0)
        b = tl.load(b_ptrs, mask=offs_k[:, None] < K - kk * BLOCK_K, other=0.0)
        acc = tl.dot(a, b, acc)
        a_ptrs += BLOCK_K * stride_ak
        b_ptrs += BLOCK_K * stride_bk

    c = acc.to(c_ptr.dtype.element_ty)
    offs_cm = pid_m * BLOCK_M + tl.arange(0, BLOCK_M)
    offs_cn = pid_n * BLOCK_N + tl.arange(0, BLOCK_N)
    c_ptrs = c_ptr + offs_cm[:, None] * stride_cm + offs_cn[None, :] * stride_cn
    mask = (offs_cm[:, None] < M) & (offs_cn[None, :] < N)
    tl.store(c_ptrs, c, mask=mask)

# config = {"BLOCK_K": 128, "BLOCK_M": 128, "BLOCK_N": 64, "GROUP_M": 8, "arch": "sm_100", "dtype": "fp8e4m3", "num_ctas": 2, "num_stages": 3, "num_warps": 4}
# arch = sm_100


// ===== COMPILED SASS (sm_100a) =====

	.target	sm_100a

	.elftype	@"ET_EXEC"


//--------------------- .note.nv.tkinfo           --------------------------
	.section	.note.nv.tkinfo,"",@"SHT_NOTE"
	.sectionflags	@"SHF_NOTE_NV_TKINFO"
	.tkinfo
        /*0018*/ 	.word	0x00000081
        /*0030*/ 	.string	""
        /*0030*/ 	.string	"ptxas-blackwell"
        /*0030*/ 	.string	"Cuda compilation tools, release 12.9, V12.9.86"
        /*0030*/ 	.string	"Build cuda_12.9.r12.9/compiler.36037853_0"
        /*0030*/ 	.string	"-v  -suppress-debug-info  -lineinfo  -arch sm_100a "



//--------------------- .note.nv.cuver            --------------------------
	.section	.note.nv.cuver,"",@"SHT_NOTE"
	.sectionflags	@"SHF_NOTE_NV_CUVER"
        /*0018*/ 	.short	0x0001
        /*001a*/ 	.short	0x0064
        /*001c*/ 	.short	0x0001
        /*001e*/ 	.short	0x0000
        /*0020*/ 	.short	0x0001
        /*0022*/ 	.short	0x0000


//--------------------- .nv.info                  --------------------------
	.section	.nv.info,"",@"SHT_CUDA_INFO"
	.align	4


	//----- nvinfo : EIATTR_REGCOUNT
	.align		4
        /*0000*/ 	.byte	0x04, 0x2f
        /*0002*/ 	.short	(.L_6 - .L_5)
	.align		4
.L_5:
        /*0004*/ 	.word	index@(matmul_kernel)
        /*0008*/ 	.word	0x000000ff


	//----- nvinfo : EIATTR_FRAME_SIZE
	.align		4
.L_6:
        /*000c*/ 	.byte	0x04, 0x11
        /*000e*/ 	.short	(.L_8 - .L_7)
	.align		4
.L_7:
        /*0010*/ 	.word	index@($__internal_2_$__cuda_sm10x_tcgen05_guardrail_trap_unallocated_columns_being_dealloced)
        /*0014*/ 	.word	0x00000040


	//----- nvinfo : EIATTR_FRAME_SIZE
	.align		4
.L_8:
        /*0018*/ 	.byte	0x04, 0x11
        /*001a*/ 	.short	(.L_10 - .L_9)
	.align		4
.L_9:
        /*001c*/ 	.word	index@($__internal_1_$__cuda_sm10x_tcgen05_guardrail_trap_phase_invalid_during_alloc)
        /*0020*/ 	.word	0x00000040


	//----- nvinfo : EIATTR_FRAME_SIZE
	.align		4
.L_10:
        /*0024*/ 	.byte	0x04, 0x11
        /*0026*/ 	.short	(.L_12 - .L_11)
	.align		4
.L_11:
        /*0028*/ 	.word	index@($__internal_0_$__cuda_sm10x_tcgen05_guardrail_trap_col_being_dealloced_not_returned_by_alloc)
        /*002c*/ 	.word	0x00000040


	//----- nvinfo : EIATTR_FRAME_SIZE
	.align		4
.L_12:
        /*0030*/ 	.byte	0x04, 0x11
        /*0032*/ 	.short	(.L_14 - .L_13)
	.align		4
.L_13:
        /*0034*/ 	.word	index@(matmul_kernel)
        /*0038*/ 	.word	0x00000040


	//----- nvinfo : EIATTR_MIN_STACK_SIZE
	.align		4
.L_14:
        /*003c*/ 	.byte	0x04, 0x12
        /*003e*/ 	.short	(.L_16 - .L_15)
	.align		4
.L_15:
        /*0040*/ 	.word	index@(matmul_kernel)
        /*0044*/ 	.word	0x00000040
.L_16:


//--------------------- .nv.info.matmul_kernel    --------------------------
	.section	.nv.info.matmul_kernel,"",@"SHT_CUDA_INFO"
	.sectionflags	@""
	.align	4


	//----- nvinfo : EIATTR_CUDA_API_VERSION
	.align		4
        /*0000*/ 	.byte	0x04, 0x37
        /*0002*/ 	.short	(.L_18 - .L_17)
.L_17:
        /*0004*/ 	.word	0x00000081


	//----- nvinfo : EIATTR_KPARAM_INFO
	.align		4
.L_18:
        /*0008*/ 	.byte	0x04, 0x17
        /*000a*/ 	.short	(.L_20 - .L_19)
.L_19:
        /*000c*/ 	.word	0x00000000
        /*0010*/ 	.short	0x000d
        /*0012*/ 	.short	0x0048
        /*0014*/ 	.byte	0x00, 0xf4, 0x21, 0x00


	//----- nvinfo : EIATTR_KPARAM_INFO
	.align		4
.L_20:
        /*0018*/ 	.byte	0x04, 0x17
        /*001a*/ 	.short	(.L_22 - .L_21)
.L_21:
        /*001c*/ 	.word	0x00000000
        /*0020*/ 	.short	0x000c
        /*0022*/ 	.short	0x0040
        /*0024*/ 	.byte	0x00, 0xf4, 0x21, 0x00


	//----- nvinfo : EIATTR_KPARAM_INFO
	.align		4
.L_22:
        /*0028*/ 	.byte	0x04, 0x17
        /*002a*/ 	.short	(.L_24 - .L_23)
.L_23:
        /*002c*/ 	.word	0x00000000
        /*0030*/ 	.short	0x000b
        /*0032*/ 	.short	0x0038
        /*0034*/ 	.byte	0x00, 0xf0, 0x11, 0x00


	//----- nvinfo : EIATTR_KPARAM_INFO
	.align		4
.L_24:
        /*0038*/ 	.byte	0x04, 0x17
        /*003a*/ 	.short	(.L_26 - .L_25)
.L_25:
        /*003c*/ 	.word	0x00000000
        /*0040*/ 	.short	0x000a
        /*0042*/ 	.short	0x0034
        /*0044*/ 	.byte	0x00, 0xf0, 0x11, 0x00


	//----- nvinfo : EIATTR_KPARAM_INFO
	.align		4
.L_26:
        /*0048*/ 	.byte	0x04, 0x17
        /*004a*/ 	.short	(.L_28 - .L_27)
.L_27:
        /*004c*/ 	.word	0x00000000
        /*0050*/ 	.short	0x0009
        /*0052*/ 	.short	0x0030
        /*0054*/ 	.byte	0x00, 0xf0, 0x11, 0x00


	//----- nvinfo : EIATTR_KPARAM_INFO
	.align		4
.L_28:
        /*0058*/ 	.byte	0x04, 0x17
        /*005a*/ 	.short	(.L_30 - .L_29)
.L_29:
        /*005c*/ 	.word	0x00000000
        /*0060*/ 	.short	0x0008
        /*0062*/ 	.short	0x002c
        /*0064*/ 	.byte	0x00, 0xf0, 0x11, 0x00


	//----- nvinfo : EIATTR_KPARAM_INFO
	.align		4
.L_30:
        /*0068*/ 	.byte	0x04, 0x17
        /*006a*/ 	.short	(.L_32 - .L_31)
.L_31:
        /*006c*/ 	.word	0x00000000
        /*0070*/ 	.short	0x0007
        /*0072*/ 	.short	0x0028
        /*0074*/ 	.byte	0x00, 0xf0, 0x11, 0x00


	//----- nvinfo : EIATTR_KPARAM_INFO
	.align		4
.L_32:
        /*0078*/ 	.byte	0x04, 0x17
        /*007a*/ 	.short	(.L_34 - .L_33)
.L_33:
        /*007c*/ 	.word	0x00000000
        /*0080*/ 	.short	0x0006
        /*0082*/ 	.short	0x0024
        /*0084*/ 	.byte	0x00, 0xf0, 0x11, 0x00


	//----- nvinfo : EIATTR_KPARAM_INFO
	.align		4
.L_34:
        /*0088*/ 	.byte	0x04, 0x17
        /*008a*/ 	.short	(.L_36 - .L_35)
.L_35:
        /*008c*/ 	.word	0x00000000
        /*0090*/ 	.short	0x0005
        /*0092*/ 	.short	0x0020
        /*0094*/ 	.byte	0x00, 0xf0, 0x11, 0x00


	//----- nvinfo : EIATTR_KPARAM_INFO
	.align		4
.L_36:
        /*0098*/ 	.byte	0x04, 0x17
        /*009a*/ 	.short	(.L_38 - .L_37)
.L_37:
        /*009c*/ 	.word	0x00000000
        /*00a0*/ 	.short	0x0004
        /*00a2*/ 	.short	0x001c
        /*00a4*/ 	.byte	0x00, 0xf0, 0x11, 0x00


	//----- nvinfo : EIATTR_KPARAM_INFO
	.align		4
.L_38:
        /*00a8*/ 	.byte	0x04, 0x17
        /*00aa*/ 	.short	(.L_40 - .L_39)
.L_39:
        /*00ac*/ 	.word	0x00000000
        /*00b0*/ 	.short	0x0003
        /*00b2*/ 	.short	0x0018
        /*00b4*/ 	.byte	0x00, 0xf0, 0x11, 0x00


	//----- nvinfo : EIATTR_KPARAM_INFO
	.align		4
.L_40:
        /*00b8*/ 	.byte	0x04, 0x17
        /*00ba*/ 	.short	(.L_42 - .L_41)
.L_41:
        /*00bc*/ 	.word	0x00000000
        /*00c0*/ 	.short	0x0002
        /*00c2*/ 	.short	0x0010
        /*00c4*/ 	.byte	0x00, 0xf4, 0x21, 0x00


	//----- nvinfo : EIATTR_KPARAM_INFO
	.align		4
.L_42:
        /*00c8*/ 	.byte	0x04, 0x17
        /*00ca*/ 	.short	(.L_44 - .L_43)
.L_43:
        /*00cc*/ 	.word	0x00000000
        /*00d0*/ 	.short	0x0001
        /*00d2*/ 	.short	0x0008
        /*00d4*/ 	.byte	0x00, 0xf4, 0x21, 0x00


	//----- nvinfo : EIATTR_KPARAM_INFO
	.align		4
.L_44:
        /*00d8*/ 	.byte	0x04, 0x17
        /*00da*/ 	.short	(.L_46 - .L_45)
.L_45:
        /*00dc*/ 	.word	0x00000000
        /*00e0*/ 	.short	0x0000
        /*00e2*/ 	.short	0x0000
        /*00e4*/ 	.byte	0x00, 0xf4, 0x21, 0x00


	//----- nvinfo : EIATTR_EXPLICIT_CLUSTER
	.align		4
.L_46:
        /*00e8*/ 	.byte	0x01, 0x3e
	.zero		2


	//----- nvinfo : EIATTR_CTA_PER_CLUSTER
	.align		4
        /*00ec*/ 	.byte	0x04, 0x3d
        /*00ee*/ 	.short	(.L_48 - .L_47)
.L_47:
        /*00f0*/ 	.word	0x00000002
        /*00f4*/ 	.word	0x00000001
        /*00f8*/ 	.word	0x00000001


	//----- nvinfo : EIATTR_AT_ENTRY_FRAGMENTS
	.align		4
.L_48:
        /*00fc*/ 	.byte	0x04, 0x4f
        /*00fe*/ 	.short	(.L_50 - .L_49)


	//   ....[0]....
.L_49:
        /*0100*/ 	.word	0x00000004


	//   ....[1]....
        /*0104*/ 	.word	0x00000005


	//----- nvinfo : EIATTR_RESERVED_SMEM_USED
	.align		4
.L_50:
        /*0108*/ 	.byte	0x01, 0x41
	.zero		2


	//----- nvinfo : EIATTR_SPARSE_MMA_MASK
	.align		4
        /*010c*/ 	.byte	0x03, 0x50
        /*010e*/ 	.short	0x0000


	//----- nvinfo : EIATTR_TCGEN05_2CTA_USED
	.align		4
        /*0110*/ 	.byte	0x01, 0x52
	.zero		2


	//----- nvinfo : EIATTR_MAXREG_COUNT
	.align		4
        /*0114*/ 	.byte	0x03, 0x1b
        /*0116*/ 	.short	0x00ff


	//----- nvinfo : EIATTR_NUM_BARRIERS
	.align		4
        /*0118*/ 	.byte	0x02, 0x4c
        /*011a*/ 	.byte	0x01
	.zero		1


	//----- nvinfo : EIATTR_ANNOTATIONS
	.align		4
        /*011c*/ 	.byte	0x04, 0x55
        /*011e*/ 	.short	(.L_52 - .L_51)


	//   ....[0]....
.L_51:
        /*0120*/ 	.word	0x00000001
        /*0124*/ 	.byte	0xe0, 0x0f, 0x00, 0x00, 0x01, 0x00, 0x00, 0x00, 0x00, 0x6b, 0x00, 0x00, 0x01, 0x00, 0x00, 0x00
        /* <DEDUP_REMOVED lines=19> */
        /*0264*/ 	.byte	0xf0, 0xab, 0x00, 0x00, 0x01, 0x00, 0x00, 0x00, 0x30, 0xb2, 0x00, 0x00


	//----- nvinfo : EIATTR_INT_WARP_WIDE_INSTR_OFFSETS
	.align		4
.L_52:
        /*0270*/ 	.byte	0x04, 0x31
        /*0272*/ 	.short	(.L_54 - .L_53)


	//   ....[0]....
.L_53:
        /*0274*/ 	.word	0x00001800


	//   ....[1]....
        /*0278*/ 	.word	0x00001830


	//   ....[2]....
        /*027c*/ 	.word	0x00005210


	//   ....[3]....
        /*0280*/ 	.word	0x0000cb10


	//   ....[4]....
        /*0284*/ 	.word	0x0000cb60


	//----- nvinfo : EIATTR_COOP_GROUP_MASK_REGIDS
	.align		4
.L_54:
        /*0288*/ 	.byte	0x04, 0x29
        /*028a*/ 	.short	(.L_56 - .L_55)


	//   ....[0]....
.L_55:
        /*028c*/ 	.word	0xffffffff


	//   ....[1]....
        /*0290*/ 	.word	0xffffffff


	//   ....[2]....
        /*0294*/ 	.word	0xffffffff


	//   ....[3]....
        /*0298*/ 	.word	0xffffffff


	//----- nvinfo : EIATTR_COOP_GROUP_INSTR_OFFSETS
	.align		4
.L_56:
        /*029c*/ 	.byte	0x04, 0x28
        /*029e*/ 	.short	(.L_58 - .L_57)


	//   ....[0]....
.L_57:
        /*02a0*/ 	.word	0x00000080


	//   ....[1]....
        /*02a4*/ 	.word	0x00000660


	//   ....[2]....
        /*02a8*/ 	.word	0x0000c9b0


	//   ....[3]....
        /*02ac*/ 	.word	0x0000cc10


	//----- nvinfo : EIATTR_VRC_CTA_INIT_COUNT
	.align		4
.L_58:
        /*02b0*/ 	.byte	0x02, 0x4a
        /*02b2*/ 	.byte	0x80
	.zero		1


	//----- nvinfo : EIATTR_MBARRIER_INSTR_OFFSETS
	.align		4
        /*02b4*/ 	.byte	0x04, 0x39
        /*02b6*/ 	.short	(.L_60 - .L_59)


	//   ....[0]....
.L_59:
        /*02b8*/ 	.word	0x00000300
        /*02bc*/ 	.word	0x00000007
        /*02c0*/ 	.word	0x00000000
        /*02c4*/ 	.short	0x010a
        /*02c6*/ 	.byte	0xff
	.zero		1


	//   ....[1]....
        /*02c8*/ 	.word	0x00000320
        /*02cc*/ 	.word	0x00000007
        /*02d0*/ 	.word	0x00000000
        /*02d4*/ 	.short	0x010a
        /*02d6*/ 	.byte	0xff
	.zero		1


	//   ....[2]....
        /*02d8*/ 	.word	0x000004e0
        /*02dc*/ 	.word	0x00000009
        /*02e0*/ 	.word	0x00000000
        /*02e4*/ 	.short	0x010a
        /*02e6*/ 	.byte	0xff
	.zero		1


	//   ....[3]....
        /*02e8*/ 	.word	0x00000500
        /*02ec*/ 	.word	0x00000009
        /*02f0*/ 	.word	0x00000000
        /*02f4*/ 	.short	0x010a
        /*02f6*/ 	.byte	0xff
	.zero		1


	//   ....[4]....
        /*02f8*/ 	.word	0x000005e0
        /*02fc*/ 	.word	0x00000005
        /*0300*/ 	.word	0x00000000
        /*0304*/ 	.short	0x0101
        /*0306*/ 	.byte	0xff
	.zero		1


	//   ....[5]....
        /*0308*/ 	.word	0x00001920
        /*030c*/ 	.word	0x000000ff
        /*0310*/ 	.word	0x00000000
        /*0314*/ 	.short	0x0100
        /*0316*/ 	.byte	0x09
	.zero		1


	//   ....[6]....
        /*0318*/ 	.word	0x00005250
        /*031c*/ 	.word	0x000000ff
        /*0320*/ 	.word	0x00006008
        /*0324*/ 	.short	0x0100
        /*0326*/ 	.byte	0x07
	.zero		1


	//   ....[7]....
        /*0328*/ 	.word	0x00007440
        /*032c*/ 	.word	0x000000ff
        /*0330*/ 	.word	0x00000000
        /*0334*/ 	.short	0x010a
        /*0336*/ 	.byte	0x09
	.zero		1


	//   ....[8]....
        /*0338*/ 	.word	0x0000b210
        /*033c*/ 	.word	0x000000ff
        /*0340*/ 	.word	0x00000000
        /*0344*/ 	.short	0x010a
        /*0346*/ 	.byte	0x09
	.zero		1


	//   ....[9]....
        /*0348*/ 	.word	0x0000b340
        /*034c*/ 	.word	0x000000ff
        /*0350*/ 	.word	0x00006000
        /*0354*/ 	.short	0x0108
        /*0356*/ 	.byte	0x07
	.zero		1


	//   ....[10]....
        /*0358*/ 	.word	0x0000b3d0
        /*035c*/ 	.word	0x000000ff
        /*0360*/ 	.word	0x00006008
        /*0364*/ 	.short	0x0108
        /*0366*/ 	.byte	0x07
	.zero		1


	//   ....[11]....
        /*0368*/ 	.word	0x0000cc40
        /*036c*/ 	.word	0x00000007
        /*0370*/ 	.word	0x00000000
        /*0374*/ 	.short	0x010a
        /*0376*/ 	.byte	0xff
	.zero		1


	//   ....[12]....
        /*0378*/ 	.word	0x0000cca0
        /*037c*/ 	.word	0x00000009
        /*0380*/ 	.word	0x00000000
        /*0384*/ 	.short	0x010a
        /*0386*/ 	.byte	0xff
	.zero		1


	//   ....[13]....
        /*0388*/ 	.word	0x0000ccf0
        /*038c*/ 	.word	0x000000ff
        /*0390*/ 	.word	0x00000000
        /*0394*/ 	.short	0x010a
        /*0396*/ 	.byte	0x09
	.zero		1


	//   ....[14]....
        /*0398*/ 	.word	0x0000cd20
        /*039c*/ 	.word	0x000000ff
        /*03a0*/ 	.word	0x00000000
        /*03a4*/ 	.short	0x010a
        /*03a6*/ 	.byte	0x09
	.zero		1


	//----- nvinfo : EIATTR_NUM_MBARRIERS
	.align		4
.L_60:
        /*03a8*/ 	.byte	0x03, 0x38
        /*03aa*/ 	.short	0x0002


	//----- nvinfo : EIATTR_EXIT_INSTR_OFFSETS
	.align		4
        /*03ac*/ 	.byte	0x04, 0x1c
        /*03ae*/ 	.short	(.L_62 - .L_61)


	//   ....[0]....
.L_61:
        /*03b0*/ 	.word	0x0000cc20


	//----- nvinfo : EIATTR_REQNTID
	.align		4
.L_62:
        /*03b4*/ 	.byte	0x04, 0x10
        /*03b6*/ 	.short	(.L_64 - .L_63)
.L_63:
        /*03b8*/ 	.word	0x00000080
        /*03bc*/ 	.word	0x00000001
        /*03c0*/ 	.word	0x00000001


	//----- nvinfo : EIATTR_CRS_STACK_SIZE
	.align		4
.L_64:
        /*03c4*/ 	.byte	0x04, 0x1e
        /*03c6*/ 	.short	(.L_66 - .L_65)
.L_65:
        /*03c8*/ 	.word	0x00000000


	//----- nvinfo : EIATTR_CBANK_PARAM_SIZE
	.align		4
.L_66:
        /*03cc*/ 	.byte	0x03, 0x19
        /*03ce*/ 	.short	0x0050


	//----- nvinfo : EIATTR_PARAM_CBANK
	.align		4
        /*03d0*/ 	.byte	0x04, 0x0a
        /*03d2*/ 	.short	(.L_68 - .L_67)
	.align		4
.L_67:
        /*03d4*/ 	.word	index@(.nv.constant0.matmul_kernel)
        /*03d8*/ 	.short	0x0380
        /*03da*/ 	.short	0x0050


	//----- nvinfo : EIATTR_SW_WAR
	.align		4
.L_68:
        /*03dc*/ 	.byte	0x04, 0x36
        /*03de*/ 	.short	(.L_70 - .L_69)
.L_69:
        /*03e0*/ 	.word	0x00000008
.L_70:


//--------------------- .nv.compat                --------------------------
	.section	.nv.compat,"",@"SHT_CUDA_COMPAT_INFO"
	.align	4
        /*0000*/ 	.byte	0x02, 0x02, 0x02, 0x00, 0x02, 0x05, 0x05, 0x00, 0x02, 0x03, 0x00, 0x00, 0x02, 0x06, 0x01, 0x00


//--------------------- .nv.callgraph             --------------------------
	.section	.nv.callgraph,"",@"SHT_CUDA_CALLGRAPH"
	.align	4
	.sectionentsize	8
	.align		4
        /*0000*/ 	.word	0x00000000
	.align		4
        /*0004*/ 	.word	0xffffffff
	.align		4
        /*0008*/ 	.word	0x00000000
	.align		4
        /*000c*/ 	.word	0xfffffffe
	.align		4
        /*0010*/ 	.word	0x00000000
	.align		4
        /*0014*/ 	.word	0xfffffffd
	.align		4
        /*0018*/ 	.word	0x00000000
	.align		4
        /*001c*/ 	.word	0xfffffffc


//--------------------- .text.matmul_kernel       --------------------------
	.section	.text.matmul_kernel,"ax",@progbits
	.align	128
        .global         matmul_kernel
        .type           matmul_kernel,@function
        .size           matmul_kernel,(.L_x_28 - matmul_kernel)
        .other          matmul_kernel,@"STO_CUDA_ENTRY STV_DEFAULT"
matmul_kernel:
.text.matmul_kernel:
[----:B------:R-:W0:Y:S01]  /*0000*/  LDC R1, c[0x0][0x37c] ;  /* 0x0000df00ff017b82 */ /* 0x000e220000000800 */
[----:B------:R-:W1:Y:S01]  /*0010*/  S2R R0, SR_TID.X ;  /* 0x0000000000007919 */ /* 0x000e620000002100 */
[----:B0-----:R-:W-:Y:S01]  /*0020*/  VIADD R1, R1, 0xffffffc0 ;  /* 0xffffffc001017836 */ /* 0x001fe20000000000 */
[----:B------:R-:W0:Y:S01]  /*0030*/  LDCU.64 UR18, c[0x0][0x358] ;  /* 0x00006b00ff1277ac */ /* 0x000e220008000a00 */
[----:B-1----:R-:W-:-:S13]  /*0040*/  ISETP.GE.U32.AND P0, PT, R0, 0x20, PT ;  /* 0x000000200000780c */ /* 0x002fda0003f06070 */
[----:B------:R-:W-:Y:S02]  /*0050*/  VOTEU.ANY UP0, P0 ;  /* 0x0000000000ff7886 */ /* 0x000fe40000000100 */
[----:B------:R-:W-:Y:S05]  /*0060*/  BRA.U UP0, `(.L_x_0) ;  /* 0x0000000500807547 */ /* 0x000fea000b800000 */
[----:B------:R-:W1:Y:S01]  /*0070*/  S2R R11, SR_CgaCtaId ;  /* 0x00000000000b7919 */ /* 0x000e620000008800 */
[----:B------:R-:W-:Y:S01]  /*0080*/  NOP ;  /* 0x0000000000007918 */ /* 0x000fe20000000000 */
[----:B------:R-:W-:-:S04]  /*0090*/  MOV R0, 0x40 ;  /* 0x0000004000007802 */ /* 0x000fc80000000f00 */
[----:B-1----:R-:W-:Y:S02]  /*00a0*/  LEA R2, R11, R0, 0x18 ;  /* 0x000000000b027211 */ /* 0x002fe400078ec0ff */
[----:B------:R-:W-:-:S04]  /*00b0*/  MOV R0, 0x400 ;  /* 0x0000040000007802 */ /* 0x000fc80000000f00 */
[----:B------:R-:W1:Y:S01]  /*00c0*/  LDS.U8 R2, [R2] ;  /* 0x0000000002027984 */ /* 0x000e620000000000 */
[----:B------:R-:W-:Y:S02]  /*00d0*/  LEA R0, R11, R0, 0x18 ;  /* 0x000000000b007211 */ /* 0x000fe400078ec0ff */
[----:B-1----:R-:W-:-:S13]  /*00e0*/  ISETP.NE.AND P0, PT, R2, RZ, PT ;  /* 0x000000ff0200720c */ /* 0x002fda0003f05270 */
[----:B------:R-:W-:Y:S05]  /*00f0*/  @P0 BRA `(.L_x_1) ;  /* 0x0000000400440947 */ /* 0x000fea0003800000 */
[C---:B------:R-:W-:Y:S02]  /*0100*/  LOP3.LUT R2, R11.reuse, 0x1, RZ, 0xc0, !PT ;  /* 0x000000010b027812 */ /* 0x040fe400078ec0ff */
[----:B------:R-:W-:Y:S02]  /*0110*/  LOP3.LUT R5, R11, 0x1, RZ, 0x3c, !PT ;  /* 0x000000010b057812 */ /* 0x000fe400078e3cff */
[----:B------:R-:W-:-:S13]  /*0120*/  ISETP.NE.U32.AND P0, PT, R2, 0x1, PT ;  /* 0x000000010200780c */ /* 0x000fda0003f05070 */
[----:B------:R-:W-:Y:S05]  /*0130*/  @!P0 BRA `(.L_x_2) ;  /* 0x0000000000bc8947 */ /* 0x000fea0003800000 */
[----:B------:R-:W-:Y:S01]  /*0140*/  ELECT P1, URZ, PT ;  /* 0x0000000000ff782f */ /* 0x000fe20003820000 */
[----:B------:R-:W-:-:S12]  /*0150*/  BSSY B0, `(.L_x_2) ;  /* 0x000002d000007945 */ /* 0x000fd80003800000 */
[----:B------:R-:W-:Y:S05]  /*0160*/  @!P1 BRA `(.L_x_3) ;  /* 0x0000000000ac9947 */ /* 0x000fea0003800000 */
[----:B------:R-:W-:-:S05]  /*0170*/  UMOV UR4, 0x1 ;  /* 0x0000000100047882 */ /* 0x000fca0000000000 */
[----:B------:R-:W-:Y:S04]  /*0180*/  DEPBAR.LE SB1, 0x36 ;  /* 0x00009d800000791a */ /* 0x000fe80000000000 */
[----:B------:R-:W1:Y:S02]  /*0190*/  UTCATOMSWS.2CTA.FIND_AND_SET.ALIGN UP1, UR4, UR4 ;  /* 0x00000004000475e3 */ /* 0x000e640008220800 */
[----:B-1----:R-:W-:Y:S01]  /*01a0*/  PLOP3.LUT P1, PT, PT, PT, UP1, 0x80, 0x8 ;  /* 0x000000000008781c */ /* 0x002fe20003f2f018 */
[----:B------:R-:W-:-:S03]  /*01b0*/  IMAD.U32 R4, RZ, RZ, UR4 ;  /* 0x00000004ff047e24 */ /* 0x000fc6000f8e00ff */
[----:B------:R-:W-:-:S04]  /*01c0*/  SEL R2, RZ, 0xffffffff, !P1 ;  /* 0xffffffffff027807 */ /* 0x000fc80004800000 */
[----:B------:R-:W-:-:S13]  /*01d0*/  ISETP.NE.AND P1, PT, R2, RZ, PT ;  /* 0x000000ff0200720c */ /* 0x000fda0003f25270 */
[----:B------:R-:W-:Y:S05]  /*01e0*/  @P1 BRA `(.L_x_4) ;  /* 0x0000000000241947 */ /* 0x000fea0003800000 */
.L_x_5:
[----:B------:R-:W-:Y:S05]  /*01f0*/  NANOSLEEP 0x64 ;  /* 0x000000640000795d */ /* 0x000fea0003800000 */
[----:B------:R-:W-:-:S05]  /*0200*/  UMOV UR4, 0x1 ;  /* 0x0000000100047882 */ /* 0x000fca0000000000 */
[----:B------:R-:W-:Y:S04]  /*0210*/  DEPBAR.LE SB1, 0x36 ;  /* 0x00009d800000791a */ /* 0x000fe80000000000 */
[----:B------:R-:W1:Y:S02]  /*0220*/  UTCATOMSWS.2CTA.FIND_AND_SET.ALIGN UP1, UR4, UR4 ;  /* 0x00000004000475e3 */ /* 0x000e640008220800 */
[----:B-1----:R-:W-:Y:S01]  /*0230*/  PLOP3.LUT P1, PT, PT, PT, UP1, 0x80, 0x8 ;  /* 0x000000000008781c */ /* 0x002fe20003f2f018 */
[----:B------:R-:W-:-:S03]  /*0240*/  IMAD.U32 R4, RZ, RZ, UR4 ;  /* 0x00000004ff047e24 */ /* 0x000fc6000f8e00ff */
[----:B------:R-:W-:-:S04]  /*0250*/  SEL R2, RZ, 0xffffffff, !P1 ;  /* 0xffffffffff027807 */ /* 0x000fc80004800000 */
[----:B------:R-:W-:-:S13]  /*0260*/  ISETP.NE.AND P1, PT, R2, RZ, PT ;  /* 0x000000ff0200720c */ /* 0x000fda0003f25270 */
[----:B------:R-:W-:Y:S05]  /*0270*/  @!P1 BRA `(.L_x_5) ;  /* 0xfffffffc00dc9947 */ /* 0x000fea000383ffff */
.L_x_4:
[----:B------:R-:W-:Y:S01]  /*0280*/  MOV R2, 0x60 ;  /* 0x0000006000027802 */ /* 0x000fe20000000f00 */
[----:B------:R-:W-:Y:S01]  /*0290*/  IMAD.MOV.U32 R10, RZ, RZ, 0x4 ;  /* 0x00000004ff0a7424 */ /* 0x000fe200078e00ff */
[----:B------:R-:W-:Y:S02]  /*02a0*/  MOV R3, 0x58 ;  /* 0x0000005800037802 */ /* 0x000fe40000000f00 */
[C---:B------:R-:W-:Y:S02]  /*02b0*/  LEA R6, R11.reuse, R2, 0x18 ;  /* 0x000000020b067211 */ /* 0x040fe400078ec0ff */
[----:B------:R-:W-:-:S03]  /*02c0*/  LEA R7, R11, R3, 0x18 ;  /* 0x000000030b077211 */ /* 0x000fc600078ec0ff */
[----:B------:R-:W1:Y:S01]  /*02d0*/  LDS R2, [R6] ;  /* 0x0000000006027984 */ /* 0x000e620000000800 */
[----:B------:R-:W-:Y:S01]  /*02e0*/  PRMT R9, R5, 0x654, R7 ;  /* 0x0000065405097816 */ /* 0x000fe20000000007 */
[----:B-1----:R-:W-:-:S04]  /*02f0*/  IMAD.U32 R2, R2, -0x80000000, RZ ;  /* 0x8000000002027824 */ /* 0x002fc800078e00ff */
[----:B------:R-:W1:Y:S02]  /*0300*/  SYNCS.PHASECHK.TRANS64.TRYWAIT P1, [R7+URZ], R2 ;  /* 0x00000002070075a7 */ /* 0x000e6400080211ff */
[----:B-1----:R-:W-:Y:S05]  /*0310*/  @P1 BRA `(.L_x_6) ;  /* 0x0000000000081947 */ /* 0x002fea0003800000 */
[----:B------:R-:W1:Y:S02]  /*0320*/  SYNCS.PHASECHK.TRANS64.TRYWAIT P1, [R7+URZ], R2 ;  /* 0x00000002070075a7 */ /* 0x000e6400080211ff */
[----:B-1----:R-:W-:Y:S05]  /*0330*/  @!P1 BRA `(.L_x_7) ;  /* 0x000000c8003c9947 */ /* 0x002fea0003800000 */
.L_x_6:
[C---:B-1----:R-:W-:Y:S01]  /*0340*/  IMAD.SHL.U32 R3, R4.reuse, 0x20, RZ ;  /* 0x0000002004037824 */ /* 0x042fe200078e00ff */
[----:B------:R-:W-:Y:S01]  /*0350*/  PRMT R8, R5, 0x654, R0 ;  /* 0x0000065405087816 */ /* 0x000fe20000000000 */
[----:B------:R-:W-:Y:S01]  /*0360*/  IMAD.MOV.U32 R13, RZ, RZ, 0x1 ;  /* 0x00000001ff0d7424 */ /* 0x000fe200078e00ff */
[----:B------:R1:W-:Y:S01]  /*0370*/  SYNCS.ARRIVE.TRANS64.RED RZ, [R9+URZ], R10 ;  /* 0x0000000a09ff79a7 */ /* 0x0003e200080004ff */
[----:B------:R-:W-:Y:S01]  /*0380*/  VIADD R7, R4, 0x10 ;  /* 0x0000001004077836 */ /* 0x000fe20000000000 */
[----:B------:R2:W-:Y:S02]  /*0390*/  STS [R0], R3 ;  /* 0x0000000300007388 */ /* 0x0005e40000000800 */
[C---:B------:R-:W-:Y:S02]  /*03a0*/  SHF.L.U32 R2, R13.reuse, R4, RZ ;  /* 0x000000040d027219 */ /* 0x040fe400000006ff */
[----:B------:R-:W-:Y:S01]  /*03b0*/  SHF.L.U32 R7, R13, R7, RZ ;  /* 0x000000070d077219 */ /* 0x000fe200000006ff */
[----:B------:R2:W-:Y:S01]  /*03c0*/  STAS [R8.64], R4 ;  /* 0x0000000408007dbd */ /* 0x0005e2000c0008ff */
[----:B-1----:R-:W-:-:S02]  /*03d0*/  MOV R10, 0x50 ;  /* 0x00000050000a7802 */ /* 0x002fc40000000f00 */
[----:B------:R-:W-:Y:S02]  /*03e0*/  LOP3.LUT R2, R7, R2, RZ, 0xfc, !PT ;  /* 0x0000000207027212 */ /* 0x000fe400078efcff */
[----:B------:R-:W-:-:S05]  /*03f0*/  LEA R7, R11, R10, 0x18 ;  /* 0x0000000a0b077211 */ /* 0x000fca00078ec0ff */
[----:B------:R2:W-:Y:S04]  /*0400*/  ATOMS.OR RZ, [R7], R2 ;  /* 0x0000000207ff738c */ /* 0x0005e80003000000 */
[----:B------:R2:W-:Y:S02]  /*0410*/  ATOMS.XOR RZ, [R6], R13 ;  /* 0x0000000d06ff738c */ /* 0x0005e40003800000 */
.L_x_3:
[----:B0-----:R-:W-:Y:S05]  /*0420*/  BSYNC B0 ;  /* 0x0000000000007941 */ /* 0x001fea0003800000 */
.L_x_2:
[----:B------:R-:W-:Y:S05]  /*0430*/  @P0 BRA `(.L_x_8) ;  /* 0x0000000000840947 */ /* 0x000fea0003800000 */
[----:B------:R-:W-:Y:S05]  /*0440*/  WARPSYNC.ALL ;  /* 0x0000000000007948 */ /* 0x000fea0003800000 */
[----:B------:R-:W-:Y:S01]  /*0450*/  NOP ;  /* 0x0000000000007918 */ /* 0x000fe20000000000 */
[----:B------:R-:W-:-:S13]  /*0460*/  ELECT P0, URZ, PT ;  /* 0x0000000000ff782f */ /* 0x000fda0003800000 */
[----:B------:R-:W-:Y:S05]  /*0470*/  @!P0 BRA `(.L_x_8) ;  /* 0x0000000000748947 */ /* 0x000fea0003800000 */
[----:B--2---:R-:W-:Y:S02]  /*0480*/  MOV R2, 0x60 ;  /* 0x0000006000027802 */ /* 0x004fe40000000f00 */
[----:B------:R-:W-:Y:S02]  /*0490*/  MOV R4, 0x58 ;  /* 0x0000005800047802 */ /* 0x000fe40000000f00 */
[C---:B------:R-:W-:Y:S02]  /*04a0*/  LEA R6, R11.reuse, R2, 0x18 ;  /* 0x000000020b067211 */ /* 0x040fe400078ec0ff */
[----:B------:R-:W-:-:S03]  /*04b0*/  LEA R9, R11, R4, 0x18 ;  /* 0x000000040b097211 */ /* 0x000fc600078ec0ff */
[----:B------:R-:W1:Y:S02]  /*04c0*/  LDS R2, [R6] ;  /* 0x0000000006027984 */ /* 0x000e640000000800 */
[----:B-1----:R-:W-:-:S04]  /*04d0*/  IMAD.U32 R2, R2, -0x80000000, RZ ;  /* 0x8000000002027824 */ /* 0x002fc800078e00ff */
[----:B------:R-:W1:Y:S02]  /*04e0*/  SYNCS.PHASECHK.TRANS64.TRYWAIT P0, [R9+URZ], R2 ;  /* 0x00000002090075a7 */ /* 0x000e6400080011ff */
[----:B-1----:R-:W-:Y:S05]  /*04f0*/  @P0 BRA `(.L_x_9) ;  /* 0x0000000000080947 */ /* 0x002fea0003800000 */
[----:B------:R-:W1:Y:S02]  /*0500*/  SYNCS.PHASECHK.TRANS64.TRYWAIT P0, [R9+URZ], R2 ;  /* 0x00000002090075a7 */ /* 0x000e6400080011ff */
[----:B-1----:R-:W-:Y:S05]  /*0510*/  @!P0 BRA `(.L_x_10) ;  /* 0x000000c400dc8947 */ /* 0x002fea0003800000 */
.L_x_9:
[----:B------:R-:W2:Y:S01]  /*0520*/  LDS R2, [R0] ;  /* 0x0000000000027984 */ /* 0x000ea20000000800 */
[----:B------:R-:W-:Y:S01]  /*0530*/  IMAD.MOV.U32 R13, RZ, RZ, 0x1 ;  /* 0x00000001ff0d7424 */ /* 0x000fe200078e00ff */
[----:B------:R-:W-:Y:S01]  /*0540*/  PRMT R5, R5, 0x654, R9 ;  /* 0x0000065405057816 */ /* 0x000fe20000000009 */
[C---:B-12---:R-:W-:Y:S02]  /*0550*/  IMAD.SHL.U32 R3, R2.reuse, 0x20, RZ ;  /* 0x0000002002037824 */ /* 0x046fe400078e00ff */
[----:B------:R-:W-:Y:S01]  /*0560*/  VIADD R4, R2, 0x10 ;  /* 0x0000001002047836 */ /* 0x000fe20000000000 */
[C---:B------:R-:W-:Y:S02]  /*0570*/  SHF.L.U32 R2, R13.reuse, R2, RZ ;  /* 0x000000020d027219 */ /* 0x040fe400000006ff */
[----:B------:R1:W-:Y:S02]  /*0580*/  STS [R0], R3 ;  /* 0x0000000300007388 */ /* 0x0003e40000000800 */
[----:B------:R-:W-:-:S02]  /*0590*/  SHF.L.U32 R7, R13, R4, RZ ;  /* 0x000000040d077219 */ /* 0x000fc400000006ff */
[----:B------:R-:W-:Y:S02]  /*05a0*/  MOV R4, 0x50 ;  /* 0x0000005000047802 */ /* 0x000fe40000000f00 */
[----:B------:R-:W-:Y:S02]  /*05b0*/  LOP3.LUT R2, R7, R2, RZ, 0xfc, !PT ;  /* 0x0000000207027212 */ /* 0x000fe400078efcff */
[----:B------:R-:W-:-:S05]  /*05c0*/  LEA R11, R11, R4, 0x18 ;  /* 0x000000040b0b7211 */ /* 0x000fca00078ec0ff */
[----:B------:R1:W-:Y:S01]  /*05d0*/  ATOMS.OR RZ, [R11], R2 ;  /* 0x000000020bff738c */ /* 0x0003e20003000000 */
[----:B------:R1:W-:Y:S03]  /*05e0*/  SYNCS.ARRIVE.TRANS64.RED.A1T0 RZ, [R5+URZ], RZ ;  /* 0x000000ff05ff79a7 */ /* 0x0003e600081004ff */
[----:B------:R1:W-:Y:S01]  /*05f0*/  ATOMS.XOR RZ, [R6], R13 ;  /* 0x0000000d06ff738c */ /* 0x0003e20003800000 */
[----:B------:R-:W-:Y:S05]  /*0600*/  BRA `(.L_x_8) ;  /* 0x0000000000107947 */ /* 0x000fea0003800000 */
.L_x_1:
[----:B------:R-:W-:Y:S01]  /*0610*/  IMAD.MOV.U32 R3, RZ, RZ, -0x1 ;  /* 0xffffffffff037424 */ /* 0x000fe200078e00ff */
[----:B------:R-:W-:-:S04]  /*0620*/  MOV R2, 0x650 ;  /* 0x0000065000027802 */ /* 0x000fc80000000f00 */
[----:B------:R1:W-:Y:S03]  /*0630*/  STS [R0], R3 ;  /* 0x0000000300007388 */ /* 0x0003e60000000800 */
[----:B01----:R-:W-:Y:S05]  /*0640*/  CALL.REL.NOINC `($__internal_1_$__cuda_sm10x_tcgen05_guardrail_trap_phase_invalid_during_alloc) ;  /* 0x000000c400cc7944 */ /* 0x003fea0003c00000 */
.L_x_8:
[----:B------:R-:W-:Y:S05]  /*0650*/  WARPSYNC.ALL ;  /* 0x0000000000007948 */ /* 0x000fea0003800000 */
[----:B------:R-:W-:Y:S01]  /*0660*/  NOP ;  /* 0x0000000000007918 */ /* 0x000fe20000000000 */
.L_x_0:
[----:B------:R-:W3:Y:S01]  /*0670*/  LDCU.64 UR14, c[0x0][0x398] ;  /* 0x00007300ff0e77ac */ /* 0x000ee20008000a00 */
[----:B------:R-:W4:Y:S01]  /*0680*/  S2R R209, SR_TID.X ;  /* 0x0000000000d17919 */ /* 0x000f220000002100 */
[----:B------:R-:W-:Y:S01]  /*0690*/  S2UR UR52, SR_CgaCtaId ;  /* 0x00000000003479c3 */ /* 0x000fe20000008800 */
[----:B------:R-:W-:Y:S01]  /*06a0*/  PRMT R146, RZ, 0x7610, R146 ;  /* 0x00007610ff927816 */ /* 0x000fe20000000092 */
[----:B------:R-:W5:Y:S01]  /*06b0*/  LDCU UR12, c[0x0][0x3a0] ;  /* 0x00007400ff0c77ac */ /* 0x000f620008000800 */
[----:B------:R-:W1:Y:S01]  /*06c0*/  LDCU.64 UR10, c[0x0][0x3a8] ;  /* 0x00007500ff0a77ac */ /* 0x000e620008000a00 */
[----:B------:R-:W-:Y:S01]  /*06d0*/  UMOV UR13, 0x1 ;  /* 0x00000001000d7882 */ /* 0x000fe20000000000 */
[----:B------:R-:W2:Y:S01]  /*06e0*/  LDCU.128 UR20, c[0x0][0x380] ;  /* 0x00007000ff1477ac */ /* 0x000ea20008000c00 */
[----:B---3--:R-:W-:-:S04]  /*06f0*/  UIADD3 UR4, UPT, UPT, UR15, 0x3f, URZ ;  /* 0x0000003f0f047890 */ /* 0x008fc8000fffe0ff */
[----:B------:R-:W-:Y:S02]  /*0700*/  USHF.R.S32.HI UR5, URZ, 0x1f, UR4 ;  /* 0x0000001fff057899 */ /* 0x000fe40008011404 */
[----:B-----5:R-:W-:Y:S02]  /*0710*/  UIADD3 UR25, UPT, UPT, UR12, 0x7f, URZ ;  /* 0x0000007f0c197890 */ /* 0x020fe4000fffe0ff */
[----:B------:R-:W-:-:S03]  /*0720*/  ULEA.HI UR5, UR5, UR4, URZ, 0x6 ;  /* 0x0000000405057291 */ /* 0x000fc6000f8f30ff */
[----:B------:R-:W-:Y:S01]  /*0730*/  S2UR UR4, SR_CTAID.X ;  /* 0x00000000000479c3 */ /* 0x000fe20000002500 */
[----:B------:R-:W-:Y:S01]  /*0740*/  USHF.R.S32.HI UR5, URZ, 0x6, UR5 ;  /* 0x00000006ff057899 */ /* 0x000fe20008011405 */
[----:B----4-:R-:W-:-:S03]  /*0750*/  SHF.R.U32.HI R105, RZ, 0x6, R209 ;  /* 0x00000006ff697819 */ /* 0x010fc600000116d1 */
[----:B------:R-:W-:Y:S01]  /*0760*/  USHF.L.U32 UR6, UR5, 0x3, URZ ;  /* 0x0000000305067899 */ /* 0x000fe200080006ff */
[----:B------:R-:W-:Y:S02]  /*0770*/  LOP3.LUT R236, R209, 0x7f, RZ, 0xc0, !PT ;  /* 0x0000007fd1ec7812 */ /* 0x000fe400078ec0ff */
[----:B------:R-:W-:Y:S01]  /*0780*/  SGXT.U32 R105, R105, 0x1 ;  /* 0x000000016969781a */ /* 0x000fe20000000000 */
[----:B------:R-:W-:Y:S01]  /*0790*/  BAR.SYNC.DEFER_BLOCKING 0x0 ;  /* 0x0000000000007b1d */ /* 0x000fe20000010000 */
[----:B------:R-:W-:Y:S01]  /*07a0*/  ISETP.NE.U32.AND P2, PT, R236, RZ, PT ;  /* 0x000000ffec00720c */ /* 0x000fe20003f45070 */
[----:B--2---:R-:W-:-:S06]  /*07b0*/  IMAD.U32 R4, RZ, RZ, UR6 ;  /* 0x00000006ff047e24 */ /* 0x004fcc000f8e00ff */
[----:B------:R-:W2:Y:S02]  /*07c0*/  S2UR UR5, SR_CgaSize ;  /* 0x00000000000579c3 */ /* 0x000ea40000008a00 */
[----:B--2---:R-:W-:-:S12]  /*07d0*/  UIMAD UR5, UR5, -0xa0, URZ ;  /* 0xffffff60050578a4 */ /* 0x004fd8000f8e02ff */
[----:B------:R-:W2:Y:S01]  /*07e0*/  LDCU UR5, c[0x0][UR5+0x2b0] ;  /* 0x00005600050577ac */ /* 0x000ea20008000800 */
[-C--:B-1----:R-:W-:Y:S02]  /*07f0*/  IABS R5, R4.reuse ;  /* 0x0000000400057213 */ /* 0x082fe40000000000 */
[----:B------:R-:W-:Y:S02]  /*0800*/  IABS R4, R4 ;  /* 0x0000000400047213 */ /* 0x000fe40000000000 */
[----:B------:R-:W1:Y:S01]  /*0810*/  I2F.RP R0, R5 ;  /* 0x0000000500007306 */ /* 0x000e620000209400 */
[----:B------:R-:W-:Y:S02]  /*0820*/  R2UR UR7, R5 ;  /* 0x00000000050772ca */ /* 0x000fe400000e0000 */
[----:B------:R-:W-:-:S05]  /*0830*/  I2FP.F32.U32 R3, UR4 ;  /* 0x0000000400037c45 */ /* 0x000fca0008201000 */
[----:B--2---:R-:W-:Y:S01]  /*0840*/  FMUL R3, R3, UR5 ;  /* 0x0000000503037c20 */ /* 0x004fe20008400000 */
[----:B-1----:R-:W1:Y:S08]  /*0850*/  MUFU.RCP R0, R0 ;  /* 0x0000000000007308 */ /* 0x002e700000001000 */
[----:B------:R-:W2:Y:S01]  /*0860*/  F2I.U32.TRUNC.NTZ R3, R3 ;  /* 0x0000000300037305 */ /* 0x000ea2000020f000 */
[----:B-1----:R-:W-:-:S07]  /*0870*/  VIADD R2, R0, 0xffffffe ;  /* 0x0ffffffe00027836 */ /* 0x002fce0000000000 */
[----:B------:R-:W1:Y:S01]  /*0880*/  F2I.FTZ.U32.TRUNC.NTZ R2, R2 ;  /* 0x0000000200027305 */ /* 0x000e62000021f000 */
[----:B--2---:R-:W-:-:S04]  /*0890*/  IABS R0, R3 ;  /* 0x0000000300007213 */ /* 0x004fc80000000000 */
[----:B------:R-:W-:Y:S01]  /*08a0*/  R2UR UR8, R0 ;  /* 0x00000000000872ca */ /* 0x000fe200000e0000 */
[----:B------:R-:W-:Y:S01]  /*08b0*/  IMAD.MOV R0, RZ, RZ, -R4 ;  /* 0x000000ffff007224 */ /* 0x000fe200078e0a04 */
[----:B-1----:R-:W-:-:S11]  /*08c0*/  R2UR UR5, R2 ;  /* 0x00000000020572ca */ /* 0x002fd600000e0000 */
[----:B------:R-:W-:Y:S02]  /*08d0*/  IMAD.U32 R7, RZ, RZ, UR8 ;  /* 0x00000008ff077e24 */ /* 0x000fe4000f8e00ff */
[----:B------:R-:W-:-:S04]  /*08e0*/  UIADD3 UR4, UPT, UPT, URZ, -UR5, URZ ;  /* 0x80000005ff047290 */ /* 0x000fc8000fffe0ff */
[----:B------:R-:W-:-:S03]  /*08f0*/  UIMAD UR7, UR4, UR7, URZ ;  /* 0x00000007040772a4 */ /* 0x000fc6000f8e02ff */
[----:B------:R-:W-:Y:S02]  /*0900*/  UMOV UR4, URZ ;  /* 0x000000ff00047c82 */ /* 0x000fe40008000000 */
[----:B------:R-:W-:-:S04]  /*0910*/  UIMAD.WIDE.U32 UR4, UR5, UR7, UR4 ;  /* 0x00000007050472a5 */ /* 0x000fc8000f8e0004 */
[----:B------:R-:W-:-:S06]  /*0920*/  UIMAD.WIDE.U32 UR4, UR5, UR8, URZ ;  /* 0x00000008050472a5 */ /* 0x000fcc000f8e00ff */
[----:B------:R-:W-:Y:S01]  /*0930*/  IMAD R0, R0, UR5, R7 ;  /* 0x0000000500007c24 */ /* 0x000fe2000f8e0207 */
[----:B------:R-:W-:-:S04]  /*0940*/  R2UR UR4, R3 ;  /* 0x00000000030472ca */ /* 0x000fc800000e0000 */
[----:B------:R-:W-:-:S09]  /*0950*/  ISETP.GT.U32.AND P0, PT, R5, R0, PT ;  /* 0x000000000500720c */ /* 0x000fd20003f04070 */
[----:B------:R-:W-:-:S04]  /*0960*/  ULOP3.LUT UR4, UR4, UR6, URZ, 0x3c, !UPT ;  /* 0x0000000604047292 */ /* 0x000fc8000f8e3cff */
[----:B------:R-:W-:Y:S01]  /*0970*/  VOTEU.ANY UP2, P0 ;  /* 0x0000000000ff7886 */ /* 0x000fe20000040100 */
[----:B------:R-:W-:-:S04]  /*0980*/  PLOP3.LUT P0, PT, PT, PT, UP2, 0x80, 0x8 ;  /* 0x000000000008781c */ /* 0x000fc80003f0f028 */
[----:B------:R-:W-:Y:S02]  /*0990*/  @!UP2 UIADD3 UR5, UPT, UPT, UR5, 0x1, URZ ;  /* 0x000000010505a890 */ /* 0x000fe4000fffe0ff */
[----:B------:R-:W-:Y:S02]  /*09a0*/  UISETP.GE.AND UP2, UPT, UR4, URZ, UPT ;  /* 0x000000ff0400728c */ /* 0x000fe4000bf46270 */
[----:B------:R-:W-:-:S05]  /*09b0*/  UIADD3 UR4, UPT, UPT, UR14, 0x7f, URZ ;  /* 0x0000007f0e047890 */ /* 0x000fca000fffe0ff */
[----:B------:R-:W-:-:S05]  /*09c0*/  @!P0 IMAD.IADD R0, R0, 0x1, -R5 ;  /* 0x0000000100008824 */ /* 0x000fca00078e0a05 */
[----:B------:R-:W-:-:S13]  /*09d0*/  ISETP.GE.U32.AND P0, PT, R0, R5, PT ;  /* 0x000000050000720c */ /* 0x000fda0003f06070 */
[----:B------:R-:W-:-:S05]  /*09e0*/  VOTEU.ANY UP1, P0 ;  /* 0x0000000000ff7886 */ /* 0x000fca0000020100 */
[----:B------:R-:W-:Y:S02]  /*09f0*/  @UP1 UIADD3 UR5, UPT, UPT, UR5, 0x1, URZ ;  /* 0x0000000105051890 */ /* 0x000fe4000fffe0ff */
[----:B------:R-:W-:-:S05]  /*0a00*/  UISETP.NE.AND UP1, UPT, UR6, URZ, UPT ;  /* 0x000000ff0600728c */ /* 0x000fca000bf25270 */
[----:B------:R-:W-:Y:S01]  /*0a10*/  UMOV UR7, UR5 ;  /* 0x0000000500077c82 */ /* 0x000fe20008000000 */
[----:B------:R-:W-:Y:S02]  /*0a20*/  USHF.R.S32.HI UR5, URZ, 0x1f, UR4 ;  /* 0x0000001fff057899 */ /* 0x000fe40008011404 */
[----:B------:R-:W-:Y:S02]  /*0a30*/  @!UP2 UIADD3 UR7, UPT, UPT, -UR7, URZ, URZ ;  /* 0x000000ff0707a290 */ /* 0x000fe4000fffe1ff */
[----:B------:R-:W-:Y:S02]  /*0a40*/  ULEA.HI UR5, UR5, UR4, URZ, 0x7 ;  /* 0x0000000405057291 */ /* 0x000fe4000f8f38ff */
[----:B------:R-:W-:-:S04]  /*0a50*/  @!UP1 ULOP3.LUT UR7, URZ, UR6, URZ, 0x33, !UPT ;  /* 0x00000006ff079292 */ /* 0x000fc8000f8e33ff */
[----:B------:R-:W-:Y:S02]  /*0a60*/  USHF.L.U32 UR9, UR7, 0x3, URZ ;  /* 0x0000000307097899 */ /* 0x000fe400080006ff */
[----:B------:R-:W-:Y:S02]  /*0a70*/  IMAD R4, RZ, RZ, -UR7 ;  /* 0x80000007ff047e24 */ /* 0x000fe4000f8e02ff */
[----:B------:R-:W-:Y:S02]  /*0a80*/  ULEA.HI.SX32 UR5, UR5, -UR9, 0x19 ;  /* 0x8000000905057291 */ /* 0x000fe4000f8fcaff */
[----:B------:R-:W-:Y:S02]  /*0a90*/  IMAD R9, R4, UR6, R3 ;  /* 0x0000000604097c24 */ /* 0x000fe4000f8e0203 */
[----:B------:R-:W-:-:S03]  /*0aa0*/  UISETP.LT.AND UP1, UPT, UR5, 0x8, UPT ;  /* 0x000000080500788c */ /* 0x000fc6000bf21270 */
[----:B------:R-:W-:Y:S01]  /*0ab0*/  IABS R3, R9 ;  /* 0x0000000900037213 */ /* 0x000fe20000000000 */
[----:B------:R-:W-:-:S03]  /*0ac0*/  USEL UR8, UR5, 0x8, UP1 ;  /* 0x0000000805087887 */ /* 0x000fc60008800000 */
[----:B------:R-:W-:-:S03]  /*0ad0*/  R2UR UR7, R3 ;  /* 0x00000000030772ca */ /* 0x000fc600000e0000 */
[----:B------:R-:W-:-:S05]  /*0ae0*/  IMAD.U32 R6, RZ, RZ, UR8 ;  /* 0x00000008ff067e24 */ /* 0x000fca000f8e00ff */
[-C--:B------:R-:W-:Y:S02]  /*0af0*/  IABS R5, R6.reuse ;  /* 0x0000000600057213 */ /* 0x080fe40000000000 */
[----:B------:R-:W-:Y:S02]  /*0b00*/  IABS R6, R6 ;  /* 0x0000000600067213 */ /* 0x000fe40000000000 */
[----:B------:R-:W1:Y:S01]  /*0b10*/  I2F.RP R0, R5 ;  /* 0x0000000500007306 */ /* 0x000e620000209400 */
[----:B------:R-:W-:Y:S01]  /*0b20*/  R2UR UR6, R5 ;  /* 0x00000000050672ca */ /* 0x000fe200000e0000 */
[----:B------:R-:W-:-:S06]  /*0b30*/  IMAD.U32 R3, RZ, RZ, UR7 ;  /* 0x00000007ff037e24 */ /* 0x000fcc000f8e00ff */
[----:B-1----:R-:W1:Y:S02]  /*0b40*/  MUFU.RCP R0, R0 ;  /* 0x0000000000007308 */ /* 0x002e640000001000 */
[----:B-1----:R-:W-:Y:S02]  /*0b50*/  VIADD R2, R0, 0xffffffe ;  /* 0x0ffffffe00027836 */ /* 0x002fe40000000000 */
[----:B------:R-:W-:-:S04]  /*0b60*/  IMAD.MOV R0, RZ, RZ, -R6 ;  /* 0x000000ffff007224 */ /* 0x000fc800078e0a06 */
[----:B------:R-:W1:Y:S02]  /*0b70*/  F2I.FTZ.U32.TRUNC.NTZ R2, R2 ;  /* 0x0000000200027305 */ /* 0x000e64000021f000 */
[----:B-1----:R-:W-:Y:S01]  /*0b80*/  R2UR UR5, R2 ;  /* 0x00000000020572ca */ /* 0x002fe200000e0000 */
[----:B------:R-:W-:-:S05]  /*0b90*/  IMAD.U32 R2, RZ, RZ, UR15 ;  /* 0x0000000fff027e24 */ /* 0x000fca000f8e00ff */
[----:B------:R-:W-:Y:S01]  /*0ba0*/  IABS R143, R2 ;  /* 0x00000002008f7213 */ /* 0x000fe20000000000 */
[----:B------:R-:W-:-:S05]  /*0bb0*/  IMAD.U32 R2, RZ, RZ, UR14 ;  /* 0x0000000eff027e24 */ /* 0x000fca000f8e00ff */
[----:B------:R-:W-:Y:S01]  /*0bc0*/  IABS R7, R2 ;  /* 0x0000000200077213 */ /* 0x000fe20000000000 */
[----:B------:R-:W-:-:S03]  /*0bd0*/  UIADD3 UR4, UPT, UPT, URZ, -UR5, URZ ;  /* 0x80000005ff047290 */ /* 0x000fc6000fffe0ff */
[----:B------:R-:W1:Y:S01]  /*0be0*/  I2F.RP R2, R7 ;  /* 0x0000000700027306 */ /* 0x000e620000209400 */
[----:B------:R-:W-:-:S03]  /*0bf0*/  UIMAD UR6, UR4, UR6, URZ ;  /* 0x00000006040672a4 */ /* 0x000fc6000f8e02ff */
[----:B------:R-:W-:Y:S02]  /*0c00*/  UMOV UR4, URZ ;  /* 0x000000ff00047c82 */ /* 0x000fe40008000000 */
[----:B------:R-:W-:-:S04]  /*0c10*/  UIMAD.WIDE.U32 UR4, UR5, UR6, UR4 ;  /* 0x00000006050472a5 */ /* 0x000fc8000f8e0004 */
[----:B------:R-:W-:-:S03]  /*0c20*/  UIMAD.WIDE.U32 UR4, UR5, UR7, URZ ;  /* 0x00000007050472a5 */ /* 0x000fc6000f8e00ff */
[----:B------:R-:W-:Y:S01]  /*0c30*/  UMOV UR7, 0x400 ;  /* 0x0000040000077882 */ /* 0x000fe20000000000 */
[----:B-1----:R-:W-:Y:S02]  /*0c40*/  MUFU.RCP R2, R2 ;  /* 0x0000000200027308 */ /* 0x002fe40000001000 */
[----:B------:R-:W-:Y:S01]  /*0c50*/  IMAD R0, R0, UR5, R3 ;  /* 0x0000000500007c24 */ /* 0x000fe2000f8e0203 */
[----:B------:R-:W-:Y:S01]  /*0c60*/  R2UR UR4, R9 ;  /* 0x00000000090472ca */ /* 0x000fe200000e0000 */
[----:B------:R-:W-:-:S03]  /*0c70*/  ULEA UR7, UR52, UR7, 0x18 ;  /* 0x0000000734077291 */ /* 0x000fc6000f8ec0ff */
[----:B------:R-:W-:Y:S01]  /*0c80*/  ISETP.GT.U32.AND P0, PT, R5, R0, PT ;  /* 0x000000000500720c */ /* 0x000fe20003f04070 */
[----:B------:R-:W1:Y:S08]  /*0c90*/  I2F.RP R3, R143 ;  /* 0x0000008f00037306 */ /* 0x000e700000209400 */
[----:B------:R-:W-:-:S04]  /*0ca0*/  ULOP3.LUT UR4, UR4, UR8, URZ, 0x3c, !UPT ;  /* 0x0000000804047292 */ /* 0x000fc8000f8e3cff */
[----:B------:R-:W-:Y:S01]  /*0cb0*/  VOTEU.ANY UP2, P0 ;  /* 0x0000000000ff7886 */ /* 0x000fe20000040100 */
[----:B------:R-:W-:Y:S01]  /*0cc0*/  PLOP3.LUT P0, PT, PT, PT, UP2, 0x80, 0x8 ;  /* 0x000000000008781c */ /* 0x000fe20003f0f028 */
[----:B-1----:R-:W1:Y:S03]  /*0cd0*/  MUFU.RCP R3, R3 ;  /* 0x0000000300037308 */ /* 0x002e660000001000 */
[----:B------:R-:W-:Y:S02]  /*0ce0*/  @!UP2 UIADD3 UR5, UPT, UPT, UR5, 0x1, URZ ;  /* 0x000000010505a890 */ /* 0x000fe4000fffe0ff */
[----:B------:R-:W-:Y:S02]  /*0cf0*/  UISETP.GE.AND UP2, UPT, UR4, URZ, UPT ;  /* 0x000000ff0400728c */ /* 0x000fe4000bf46270 */
[----:B------:R-:W-:-:S05]  /*0d00*/  ULOP3.LUT UR4, UR52, 0x1, URZ, 0xc0, !UPT ;  /* 0x0000000134047892 */ /* 0x000fca000f8ec0ff */
[----:B------:R-:W-:-:S05]  /*0d10*/  @!P0 IMAD.IADD R0, R0, 0x1, -R5 ;  /* 0x0000000100008824 */ /* 0x000fca00078e0a05 */
[----:B------:R-:W-:Y:S01]  /*0d20*/  ISETP.GE.U32.AND P0, PT, R0, R5, PT ;  /* 0x000000050000720c */ /* 0x000fe20003f06070 */
[----:B------:R-:W-:Y:S01]  /*0d30*/  IMAD.U32 R5, RZ, RZ, UR4 ;  /* 0x00000004ff057e24 */ /* 0x000fe2000f8e00ff */
[----:B------:R-:W-:Y:S01]  /*0d40*/  SHF.R.U32.HI R0, RZ, 0x5, R209 ;  /* 0x00000005ff007819 */ /* 0x000fe200000116d1 */
[----:B-1----:R-:W-:Y:S02]  /*0d50*/  VIADD R106, R3, 0xffffffe ;  /* 0x0ffffffe036a7836 */ /* 0x002fe40000000000 */
[----:B------:R-:W-:Y:S01]  /*0d60*/  VIADD R3, R2, 0xffffffe ;  /* 0x0ffffffe02037836 */ /* 0x000fe20000000000 */
[----:B------:R-:W-:Y:S01]  /*0d70*/  R2UR UR16, R0 ;  /* 0x00000000001072ca */ /* 0x000fe200000e0000 */
[----:B------:R1:W2:Y:S01]  /*0d80*/  F2I.FTZ.U32.TRUNC.NTZ R107, R106 ;  /* 0x0000006a006b7305 */ /* 0x0002a2000021f000 */
[----:B------:R-:W-:-:S05]  /*0d90*/  LOP3.LUT R2, R209, 0x3f, RZ, 0xc0, !PT ;  /* 0x0000003fd1027812 */ /* 0x000fca00078ec0ff */
[----:B------:R-:W-:Y:S01]  /*0da0*/  VOTEU.ANY UP1, P0 ;  /* 0x0000000000ff7886 */ /* 0x000fe20000020100 */
[----:B------:R-:W-:Y:S01]  /*0db0*/  IMAD R5, R5, 0x40, R2 ;  /* 0x0000004005057824 */ /* 0x000fe200078e0202 */
[----:B------:R-:W3:Y:S01]  /*0dc0*/  F2I.FTZ.U32.TRUNC.NTZ R3, R3 ;  /* 0x0000000300037305 */ /* 0x000ee2000021f000 */
[----:B-1----:R-:W-:Y:S02]  /*0dd0*/  IMAD.MOV.U32 R106, RZ, RZ, RZ ;  /* 0x000000ffff6a7224 */ /* 0x002fe400078e00ff */
[----:B------:R-:W-:Y:S02]  /*0de0*/  @UP1 UIADD3 UR5, UPT, UPT, UR5, 0x1, URZ ;  /* 0x0000000105051890 */ /* 0x000fe4000fffe0ff */
[----:B------:R-:W-:Y:S02]  /*0df0*/  UISETP.NE.AND UP1, UPT, UR8, URZ, UPT ;  /* 0x000000ff0800728c */ /* 0x000fe4000bf25270 */
[----:B------:R-:W-:Y:S01]  /*0e00*/  @!UP2 UIADD3 UR5, UPT, UPT, -UR5, URZ, URZ ;  /* 0x000000ff0505a290 */ /* 0x000fe2000fffe1ff */
[----:B--2---:R-:W-:-:S02]  /*0e10*/  IMAD.MOV R4, RZ, RZ, -R107 ;  /* 0x000000ffff047224 */ /* 0x004fc400078e0a6b */
[----:B---3--:R-:W-:-:S06]  /*0e20*/  IMAD.MOV R6, RZ, RZ, -R3 ;  /* 0x000000ffff067224 */ /* 0x008fcc00078e0a03 */
[----:B------:R-:W-:Y:S02]  /*0e30*/  @!UP1 ULOP3.LUT UR5, URZ, UR8, URZ, 0x33, !UPT ;  /* 0x00000008ff059292 */ /* 0x000fe4000f8e33ff */
[----:B------:R-:W-:Y:S02]  /*0e40*/  UISETP.GT.AND UP1, UPT, UR25, 0x7f, UPT ;  /* 0x0000007f1900788c */ /* 0x000fe4000bf24270 */
[----:B------:R-:W-:Y:S02]  /*0e50*/  USHF.L.U32 UR6, UR5, 0x6, URZ ;  /* 0x0000000605067899 */ /* 0x000fe400080006ff */
[----:B------:R-:W-:Y:S01]  /*0e60*/  IMAD R0, RZ, RZ, -UR5 ;  /* 0x80000005ff007e24 */ /* 0x000fe2000f8e02ff */
[----:B------:R-:W-:Y:S01]  /*0e70*/  USHF.L.U32 UR5, UR16, 0x15, URZ ;  /* 0x0000001510057899 */ /* 0x000fe200080006ff */
[----:B------:R-:W-:Y:S01]  /*0e80*/  PLOP3.LUT P0, PT, PT, PT, UP1, 0x80, 0x8 ;  /* 0x000000000008781c */ /* 0x000fe20003f0f018 */
[----:B------:R-:W-:Y:S01]  /*0e90*/  ULEA UR4, UR4, UR6, 0x5 ;  /* 0x0000000604047291 */ /* 0x000fe2000f8e28ff */
[----:B------:R-:W-:Y:S01]  /*0ea0*/  IMAD R0, R0, UR8, R9 ;  /* 0x0000000800007c24 */ /* 0x000fe2000f8e0209 */
[----:B------:R-:W-:Y:S01]  /*0eb0*/  ULOP3.LUT UR5, UR5, 0x600000, URZ, 0xc0, !UPT ;  /* 0x0060000005057892 */ /* 0x000fe2000f8ec0ff */
[----:B------:R-:W-:Y:S01]  /*0ec0*/  IMAD R9, R4, R143, RZ ;  /* 0x0000008f04097224 */ /* 0x000fe200078e02ff */
[----:B------:R-:W-:Y:S01]  /*0ed0*/  SHF.R.U32.HI R4, RZ, 0x6, R209 ;  /* 0x00000006ff047819 */ /* 0x000fe200000116d1 */
[----:B------:R-:W-:Y:S01]  /*0ee0*/  VIADD R0, R0, UR9 ;  /* 0x0000000900007c36 */ /* 0x000fe20008000000 */
[----:B------:R-:W-:-:S02]  /*0ef0*/  UIADD3 UR17, UPT, UPT, UR4, 0x1, URZ ;  /* 0x0000000104117890 */ /* 0x000fc4000fffe0ff */
[----:B------:R-:W-:Y:S01]  /*0f00*/  IMAD.U32 R2, RZ, RZ, UR4 ;  /* 0x00000004ff027e24 */ /* 0x000fe2000f8e00ff */
[----:B------:R-:W-:Y:S01]  /*0f10*/  UIADD3 UR28, UPT, UPT, UR4, 0x2, URZ ;  /* 0x00000002041c7890 */ /* 0x000fe2000fffe0ff */
[----:B------:R-:W-:Y:S01]  /*0f20*/  IMAD.HI.U32 R106, R107, R9, R106 ;  /* 0x000000096b6a7227 */ /* 0x000fe200078e006a */
[----:B------:R-:W-:Y:S01]  /*0f30*/  SGXT.U32 R4, R4, 0x1 ;  /* 0x000000010404781a */ /* 0x000fe20000000000 */
[----:B------:R-:W-:Y:S01]  /*0f40*/  UIADD3 UR29, UPT, UPT, UR4, 0x3, URZ ;  /* 0x00000003041d7890 */ /* 0x000fe2000fffe0ff */
[----:B------:R-:W-:Y:S01]  /*0f50*/  IABS R142, R2 ;  /* 0x00000002008e7213 */ /* 0x000fe20000000000 */
[----:B------:R-:W-:Y:S01]  /*0f60*/  IMAD R10, R0, 0x80, R5 ;  /* 0x00000080000a7824 */ /* 0x000fe200078e0205 */
[----:B------:R-:W-:Y:S01]  /*0f70*/  ISETP.LT.AND P0, PT, R4, UR12, P0 ;  /* 0x0000000c04007c0c */ /* 0x000fe20008701270 */
[----:B------:R-:W-:Y:S01]  /*0f80*/  IMAD R5, R6, R7, RZ ;  /* 0x0000000706057224 */ /* 0x000fe200078e02ff */
[----:B------:R-:W-:Y:S01]  /*0f90*/  UIADD3 UR30, UPT, UPT, UR4, 0x4, URZ ;  /* 0x00000004041e7890 */ /* 0x000fe2000fffe0ff */
[----:B------:R-:W-:Y:S01]  /*0fa0*/  IMAD.MOV.U32 R2, RZ, RZ, RZ ;  /* 0x000000ffff027224 */ /* 0x000fe200078e00ff */
[----:B------:R-:W-:Y:S01]  /*0fb0*/  UIADD3 UR31, UPT, UPT, UR4, 0x5, URZ ;  /* 0x00000005041f7890 */ /* 0x000fe2000fffe0ff */
[----:B------:R-:W-:Y:S01]  /*0fc0*/  IMAD.HI.U32 R0, R106, R142, RZ ;  /* 0x0000008e6a007227 */ /* 0x000fe200078e00ff */
[----:B------:R-:W-:Y:S01]  /*0fd0*/  UIADD3 UR32, UPT, UPT, UR4, 0x6, URZ ;  /* 0x0000000604207890 */ /* 0x000fe2000fffe0ff */
[----:B------:R-:W-:Y:S01]  /*0fe0*/  STL [R1+0x1c], R10 ;  /* 0x00001c0a01007387 */ /* 0x000fe20000100800 */
[----:B------:R-:W-:Y:S01]  /*0ff0*/  UIADD3 UR33, UPT, UPT, UR4, 0x7, URZ ;  /* 0x0000000704217890 */ /* 0x000fe2000fffe0ff */
[----:B------:R-:W-:Y:S01]  /*1000*/  IMAD.HI.U32 R2, R3, R5, R2 ;  /* 0x0000000503027227 */ /* 0x000fe200078e0002 */
[----:B------:R-:W-:Y:S01]  /*1010*/  IABS R3, R10 ;  /* 0x0000000a00037213 */ /* 0x000fe20000000000 */
[----:B------:R-:W-:Y:S01]  /*1020*/  UIADD3 UR34, UPT, UPT, UR4, 0x8, URZ ;  /* 0x0000000804227890 */ /* 0x000fe2000fffe0ff */
[----:B------:R-:W-:Y:S01]  /*1030*/  ISETP.GE.AND P3, PT, R10, RZ, PT ;  /* 0x000000ff0a00720c */ /* 0x000fe20003f66270 */
[----:B------:R-:W-:Y:S01]  /*1040*/  IMAD.U32 R5, RZ, RZ, UR17 ;  /* 0x00000011ff057e24 */ /* 0x000fe2000f8e00ff */
[----:B------:R-:W-:Y:S01]  /*1050*/  UIADD3 UR38, UPT, UPT, UR4, 0xc, URZ ;  /* 0x0000000c04267890 */ /* 0x000fe2000fffe0ff */
[----:B------:R-:W-:Y:S01]  /*1060*/  IMAD.U32 R4, RZ, RZ, UR28 ;  /* 0x0000001cff047e24 */ /* 0x000fe2000f8e00ff */
[----:B------:R-:W-:Y:S01]  /*1070*/  UIADD3 UR36, UPT, UPT, UR4, 0xa, URZ ;  /* 0x0000000a04247890 */ /* 0x000fe2000fffe0ff */
[----:B------:R-:W-:Y:S01]  /*1080*/  IMAD.MOV R0, RZ, RZ, -R0 ;  /* 0x000000ffff007224 */ /* 0x000fe200078e0a00 */
[----:B------:R-:W-:Y:S01]  /*1090*/  IABS R141, R5 ;  /* 0x00000005008d7213 */ /* 0x000fe20000000000 */
[----:B------:R-:W-:Y:S01]  /*10a0*/  IMAD.HI.U32 R2, R2, R3, RZ ;  /* 0x0000000302027227 */ /* 0x000fe200078e00ff */
[----:B------:R-:W-:Y:S01]  /*10b0*/  IABS R140, R4 ;  /* 0x00000004008c7213 */ /* 0x000fe20000000000 */
[----:B------:R-:W-:-:S02]  /*10c0*/  UIADD3 UR35, UPT, UPT, UR4, 0x9, URZ ;  /* 0x0000000904237890 */ /* 0x000fc4000fffe0ff */
[----:B------:R-:W-:Y:S01]  /*10d0*/  IMAD R142, R143, R0, R142 ;  /* 0x000000008f8e7224 */ /* 0x000fe200078e028e */
[----:B------:R-:W-:Y:S01]  /*10e0*/  UIADD3 UR37, UPT, UPT, UR4, 0xb, URZ ;  /* 0x0000000b04257890 */ /* 0x000fe2000fffe0ff */
[----:B------:R-:W-:Y:S01]  /*10f0*/  IMAD.MOV R0, RZ, RZ, -R2 ;  /* 0x000000ffff007224 */ /* 0x000fe200078e0a02 */
[----:B------:R-:W-:Y:S01]  /*1100*/  UIADD3 UR39, UPT, UPT, UR4, 0xd, URZ ;  /* 0x0000000d04277890 */ /* 0x000fe2000fffe0ff */
[----:B------:R-:W-:Y:S01]  /*1110*/  IMAD.U32 R4, RZ, RZ, UR29 ;  /* 0x0000001dff047e24 */ /* 0x000fe2000f8e00ff */
[----:B------:R-:W-:Y:S01]  /*1120*/  UIADD3 UR40, UPT, UPT, UR4, 0xe, URZ ;  /* 0x0000000e04287890 */ /* 0x000fe2000fffe0ff */
[C---:B------:R-:W-:Y:S01]  /*1130*/  IMAD.HI.U32 R2, R106.reuse, R141, RZ ;  /* 0x0000008d6a027227 */ /* 0x040fe200078e00ff */
[----:B------:R-:W-:Y:S02]  /*1140*/  UIADD3 UR42, UPT, UPT, UR4, 0x10, URZ ;  /* 0x00000010042a7890 */ /* 0x000fe4000fffe0ff */
[----:B------:R-:W-:Y:S01]  /*1150*/  IABS R139, R4 ;  /* 0x00000004008b7213 */ /* 0x000fe20000000000 */
[C---:B------:R-:W-:Y:S01]  /*1160*/  IMAD R0, R7.reuse, R0, R3 ;  /* 0x0000000007007224 */ /* 0x040fe200078e0203 */
[----:B------:R-:W-:Y:S01]  /*1170*/  UIADD3 UR41, UPT, UPT, UR4, 0xf, URZ ;  /* 0x0000000f04297890 */ /* 0x000fe2000fffe0ff */
[----:B------:R-:W-:Y:S01]  /*1180*/  IMAD.U32 R3, RZ, RZ, UR30 ;  /* 0x0000001eff037e24 */ /* 0x000fe2000f8e00ff */
[----:B------:R-:W-:Y:S01]  /*1190*/  UIADD3 UR43, UPT, UPT, UR4, 0x11, URZ ;  /* 0x00000011042b7890 */ /* 0x000fe2000fffe0ff */
[----:B------:R-:W-:Y:S01]  /*11a0*/  IMAD.MOV R4, RZ, RZ, -R2 ;  /* 0x000000ffff047224 */ /* 0x000fe200078e0a02 */
[----:B------:R-:W-:Y:S01]  /*11b0*/  ISETP.GT.U32.AND P1, PT, R7, R0, PT ;  /* 0x000000000700720c */ /* 0x000fe20003f24070 */
[----:B------:R-:W-:Y:S01]  /*11c0*/  IMAD.HI.U32 R2, R106, R140, RZ ;  /* 0x0000008c6a027227 */ /* 0x000fe200078e00ff */
[----:B------:R-:W-:Y:S01]  /*11d0*/  IABS R138, R3 ;  /* 0x00000003008a7213 */ /* 0x000fe20000000000 */
[----:B------:R-:W1:Y:S02]  /*11e0*/  LDCU UR9, c[0x0][0x3a4] ;  /* 0x00007480ff0977ac */ /* 0x000e640008000800 */
[----:B------:R-:W-:-:S02]  /*11f0*/  IMAD.MOV R3, RZ, RZ, -R2 ;  /* 0x000000ffff037224 */ /* 0x000fc400078e0a02 */
[----:B------:R-:W-:-:S04]  /*1200*/  IMAD.HI.U32 R2, R106, R139, RZ ;  /* 0x0000008b6a027227 */ /* 0x000fc800078e00ff */
[----:B------:R-:W-:Y:S02]  /*1210*/  IMAD.U32 R5, RZ, RZ, UR31 ;  /* 0x0000001fff057e24 */ /* 0x000fe4000f8e00ff */
[----:B------:R-:W-:Y:S02]  /*1220*/  IMAD R141, R143, R4, R141 ;  /* 0x000000048f8d7224 */ /* 0x000fe400078e028d */
[----:B------:R-:W-:Y:S01]  /*1230*/  IMAD.MOV R4, RZ, RZ, -R2 ;  /* 0x000000ffff047224 */ /* 0x000fe200078e0a02 */
[----:B------:R-:W-:Y:S01]  /*1240*/  IABS R137, R5 ;  /* 0x0000000500897213 */ /* 0x000fe20000000000 */
[----:B------:R-:W-:-:S04]  /*1250*/  IMAD.HI.U32 R2, R106, R138, RZ ;  /* 0x0000008a6a027227 */ /* 0x000fc800078e00ff */
[----:B------:R-:W-:Y:S02]  /*1260*/  IMAD R139, R143, R4, R139 ;  /* 0x000000048f8b7224 */ /* 0x000fe400078e028b */
[----:B------:R-:W-:Y:S02]  /*1270*/  IMAD.U32 R6, RZ, RZ, UR32 ;  /* 0x00000020ff067e24 */ /* 0x000fe4000f8e00ff */
[----:B------:R-:W-:Y:S02]  /*1280*/  IMAD.MOV R4, RZ, RZ, -R2 ;  /* 0x000000ffff047224 */ /* 0x000fe400078e0a02 */
[----:B------:R-:W-:Y:S01]  /*1290*/  IMAD.U32 R5, RZ, RZ, UR33 ;  /* 0x00000021ff057e24 */ /* 0x000fe2000f8e00ff */
[----:B------:R-:W-:Y:S01]  /*12a0*/  IABS R136, R6 ;  /* 0x0000000600887213 */ /* 0x000fe20000000000 */
[----:B------:R-:W-:-:S03]  /*12b0*/  IMAD.HI.U32 R2, R106, R137, RZ ;  /* 0x000000896a027227 */ /* 0x000fc600078e00ff */
[----:B------:R-:W-:Y:S01]  /*12c0*/  IABS R135, R5 ;  /* 0x0000000500877213 */ /* 0x000fe20000000000 */
[C---:B------:R-:W-:Y:S02]  /*12d0*/  IMAD R138, R143.reuse, R4, R138 ;  /* 0x000000048f8a7224 */ /* 0x040fe400078e028a */
[----:B------:R-:W-:Y:S02]  /*12e0*/  IMAD.MOV R2, RZ, RZ, -R2 ;  /* 0x000000ffff027224 */ /* 0x000fe400078e0a02 */
[----:B------:R-:W-:Y:S02]  /*12f0*/  IMAD.U32 R4, RZ, RZ, UR34 ;  /* 0x00000022ff047e24 */ /* 0x000fe4000f8e00ff */
[----:B------:R-:W-:Y:S02]  /*1300*/  IMAD.U32 R8, RZ, RZ, UR38 ;  /* 0x00000026ff087e24 */ /* 0x000fe4000f8e00ff */
[C---:B------:R-:W-:Y:S01]  /*1310*/  IMAD R140, R143.reuse, R3, R140 ;  /* 0x000000038f8c7224 */ /* 0x040fe200078e028c */
[----:B------:R-:W-:Y:S01]  /*1320*/  IABS R134, R4 ;  /* 0x0000000400867213 */ /* 0x000fe20000000000 */
[----:B------:R-:W-:Y:S01]  /*1330*/  IMAD R137, R143, R2, R137 ;  /* 0x000000028f897224 */ /* 0x000fe200078e0289 */
[----:B------:R-:W-:Y:S01]  /*1340*/  IABS R130, R8 ;  /* 0x0000000800827213 */ /* 0x000fe20000000000 */
[C---:B------:R-:W-:Y:S01]  /*1350*/  IMAD.HI.U32 R3, R106.reuse, R136, RZ ;  /* 0x000000886a037227 */ /* 0x040fe200078e00ff */
[----:B------:R-:W2:Y:S03]  /*1360*/  LDS R8, [UR7] ;  /* 0x00000007ff087984 */ /* 0x000ea60008000800 */
[----:B------:R-:W-:-:S04]  /*1370*/  IMAD.HI.U32 R2, R106, R135, RZ ;  /* 0x000000876a027227 */ /* 0x000fc800078e00ff */
[----:B------:R-:W-:Y:S02]  /*1380*/  IMAD.U32 R5, RZ, RZ, UR36 ;  /* 0x00000024ff057e24 */ /* 0x000fe4000f8e00ff */
[----:B------:R-:W-:Y:S02]  /*1390*/  IMAD.MOV R3, RZ, RZ, -R3 ;  /* 0x000000ffff037224 */ /* 0x000fe400078e0a03 */
[----:B------:R-:W-:Y:S01]  /*13a0*/  IMAD.MOV R4, RZ, RZ, -R2 ;  /* 0x000000ffff047224 */ /* 0x000fe200078e0a02 */
[----:B------:R-:W-:Y:S01]  /*13b0*/  IABS R132, R5 ;  /* 0x0000000500847213 */ /* 0x000fe20000000000 */
[----:B------:R-:W-:-:S04]  /*13c0*/  IMAD.HI.U32 R2, R106, R134, RZ ;  /* 0x000000866a027227 */ /* 0x000fc800078e00ff */
[C---:B------:R-:W-:Y:S02]  /*13d0*/  IMAD R136, R143.reuse, R3, R136 ;  /* 0x000000038f887224 */ /* 0x040fe400078e0288 */
[----:B------:R-:W-:Y:S02]  /*13e0*/  IMAD R135, R143, R4, R135 ;  /* 0x000000048f877224 */ /* 0x000fe400078e0287 */
[----:B------:R-:W-:Y:S02]  /*13f0*/  IMAD.U32 R3, RZ, RZ, UR35 ;  /* 0x00000023ff037e24 */ /* 0x000fe4000f8e00ff */
[----:B------:R-:W-:Y:S02]  /*1400*/  IMAD.MOV R4, RZ, RZ, -R2 ;  /* 0x000000ffff047224 */ /* 0x000fe400078e0a02 */
[----:B------:R-:W-:Y:S01]  /*1410*/  IMAD.U32 R5, RZ, RZ, UR37 ;  /* 0x00000025ff057e24 */ /* 0x000fe2000f8e00ff */
[----:B------:R-:W-:Y:S01]  /*1420*/  IABS R133, R3 ;  /* 0x0000000300857213 */ /* 0x000fe20000000000 */
[----:B------:R-:W-:-:S03]  /*1430*/  IMAD.HI.U32 R2, R106, R132, RZ ;  /* 0x000000846a027227 */ /* 0x000fc600078e00ff */
[----:B------:R-:W-:Y:S01]  /*1440*/  IABS R131, R5 ;  /* 0x0000000500837213 */ /* 0x000fe20000000000 */
[----:B------:R-:W-:Y:S02]  /*1450*/  IMAD.MOV R2, RZ, RZ, -R2 ;  /* 0x000000ffff027224 */ /* 0x000fe400078e0a02 */
[----:B------:R-:W-:-:S04]  /*1460*/  IMAD.HI.U32 R3, R106, R133, RZ ;  /* 0x000000856a037227 */ /* 0x000fc800078e00ff */
[----:B------:R-:W-:Y:S02]  /*1470*/  IMAD R132, R143, R2, R132 ;  /* 0x000000028f847224 */ /* 0x000fe400078e0284 */
[----:B------:R-:W-:Y:S01]  /*1480*/  IMAD.HI.U32 R2, R106, R131, RZ ;  /* 0x000000836a027227 */ /* 0x000fe200078e00ff */
[----:B--2---:R-:W-:-:S03]  /*1490*/  R2UR UR24, R8 ;  /* 0x00000000081872ca */ /* 0x004fc600000e0000 */
[----:B------:R-:W-:Y:S02]  /*14a0*/  @!P1 IMAD.IADD R0, R0, 0x1, -R7 ;  /* 0x0000000100009824 */ /* 0x000fe400078e0a07 */
[----:B------:R-:W-:Y:S02]  /*14b0*/  IMAD.MOV R6, RZ, RZ, -R3 ;  /* 0x000000ffff067224 */ /* 0x000fe400078e0a03 */
[----:B------:R-:W-:Y:S01]  /*14c0*/  IMAD.MOV R2, RZ, RZ, -R2 ;  /* 0x000000ffff027224 */ /* 0x000fe200078e0a02 */
[----:B------:R-:W-:Y:S01]  /*14d0*/  BAR.SYNC.DEFER_BLOCKING 0x0 ;  /* 0x0000000000007b1d */ /* 0x000fe20000010000 */
[----:B------:R-:W-:Y:S01]  /*14e0*/  IMAD.HI.U32 R3, R106, R130, RZ ;  /* 0x000000826a037227 */ /* 0x000fe200078e00ff */
[----:B------:R-:W-:-:S03]  /*14f0*/  ISETP.GT.U32.AND P1, PT, R7, R0, PT ;  /* 0x000000000700720c */ /* 0x000fc60003f24070 */
[C---:B------:R-:W-:Y:S02]  /*1500*/  IMAD R131, R143.reuse, R2, R131 ;  /* 0x000000028f837224 */ /* 0x040fe400078e0283 */
[----:B------:R-:W-:Y:S02]  /*1510*/  IMAD.MOV R3, RZ, RZ, -R3 ;  /* 0x000000ffff037224 */ /* 0x000fe400078e0a03 */
[----:B------:R-:W-:Y:S02]  /*1520*/  IMAD.U32 R2, RZ, RZ, UR39 ;  /* 0x00000027ff027e24 */ /* 0x000fe4000f8e00ff */
[C---:B------:R-:W-:Y:S02]  /*1530*/  IMAD R130, R143.reuse, R3, R130 ;  /* 0x000000038f827224 */ /* 0x040fe400078e0282 */
[C---:B------:R-:W-:Y:S01]  /*1540*/  IMAD R134, R143.reuse, R4, R134 ;  /* 0x000000048f867224 */ /* 0x040fe200078e0286 */
[----:B------:R-:W-:Y:S01]  /*1550*/  IABS R129, R2 ;  /* 0x0000000200817213 */ /* 0x000fe20000000000 */
[----:B------:R-:W-:-:S02]  /*1560*/  IMAD R133, R143, R6, R133 ;  /* 0x000000068f857224 */ /* 0x000fc400078e0285 */
[----:B------:R-:W-:Y:S02]  /*1570*/  IMAD.U32 R3, RZ, RZ, UR40 ;  /* 0x00000028ff037e24 */ /* 0x000fe4000f8e00ff */
[----:B------:R-:W-:Y:S02]  /*1580*/  IMAD.U32 R5, RZ, RZ, UR42 ;  /* 0x0000002aff057e24 */ /* 0x000fe4000f8e00ff */
[----:B------:R-:W-:Y:S01]  /*1590*/  IMAD.U32 R4, RZ, RZ, UR41 ;  /* 0x00000029ff047e24 */ /* 0x000fe2000f8e00ff */
[----:B------:R-:W-:Y:S01]  /*15a0*/  IABS R128, R3 ;  /* 0x0000000300807213 */ /* 0x000fe20000000000 */
[----:B------:R-:W-:Y:S01]  /*15b0*/  IMAD.U32 R6, RZ, RZ, UR43 ;  /* 0x0000002bff067e24 */ /* 0x000fe2000f8e00ff */
[----:B------:R-:W-:Y:S01]  /*15c0*/  IABS R108, R5 ;  /* 0x00000005006c7213 */ /* 0x000fe20000000000 */
[----:B------:R-:W-:Y:S01]  /*15d0*/  IMAD.HI.U32 R2, R106, R129, RZ ;  /* 0x000000816a027227 */ /* 0x000fe200078e00ff */
[----:B------:R-:W-:Y:S02]  /*15e0*/  IABS R127, R4 ;  /* 0x00000004007f7213 */ /* 0x000fe40000000000 */
[----:B------:R-:W-:Y:S01]  /*15f0*/  IABS R107, R6 ;  /* 0x00000006006b7213 */ /* 0x000fe20000000000 */
[----:B------:R-:W-:Y:S01]  /*1600*/  @!P1 IMAD.IADD R0, R0, 0x1, -R7 ;  /* 0x0000000100009824 */ /* 0x000fe200078e0a07 */
[----:B------:R-:W-:Y:S01]  /*1610*/  ISETP.NE.AND P1, PT, RZ, UR14, PT ;  /* 0x0000000eff007c0c */ /* 0x000fe2000bf25270 */
[----:B------:R-:W-:-:S02]  /*1620*/  IMAD.MOV R6, RZ, RZ, -R2 ;  /* 0x000000ffff067224 */ /* 0x000fc400078e0a02 */
[----:B------:R-:W-:-:S04]  /*1630*/  IMAD.HI.U32 R3, R106, R128, RZ ;  /* 0x000000806a037227 */ /* 0x000fc800078e00ff */
[----:B------:R-:W-:-:S04]  /*1640*/  IMAD.HI.U32 R2, R106, R108, RZ ;  /* 0x0000006c6a027227 */ /* 0x000fc800078e00ff */
[----:B------:R-:W-:-:S04]  /*1650*/  IMAD.HI.U32 R4, R106, R127, RZ ;  /* 0x0000007f6a047227 */ /* 0x000fc800078e00ff */
[----:B------:R-:W-:-:S04]  /*1660*/  IMAD.HI.U32 R5, R106, R107, RZ ;  /* 0x0000006b6a057227 */ /* 0x000fc800078e00ff */
[----:B------:R-:W-:Y:S02]  /*1670*/  IMAD.MOV R3, RZ, RZ, -R3 ;  /* 0x000000ffff037224 */ /* 0x000fe400078e0a03 */
[----:B------:R-:W-:Y:S02]  /*1680*/  IMAD R129, R143, R6, R129 ;  /* 0x000000068f817224 */ /* 0x000fe400078e0281 */
[----:B------:R-:W-:Y:S02]  /*1690*/  IMAD.MOV R2, RZ, RZ, -R2 ;  /* 0x000000ffff027224 */ /* 0x000fe400078e0a02 */
[----:B------:R-:W-:Y:S02]  /*16a0*/  IMAD.MOV.U32 R177, RZ, RZ, R0 ;  /* 0x000000ffffb17224 */ /* 0x000fe400078e0000 */
[----:B------:R-:W-:Y:S02]  /*16b0*/  IMAD.MOV R4, RZ, RZ, -R4 ;  /* 0x000000ffff047224 */ /* 0x000fe400078e0a04 */
[----:B------:R-:W-:-:S02]  /*16c0*/  IMAD.MOV R6, RZ, RZ, -R5 ;  /* 0x000000ffff067224 */ /* 0x000fc400078e0a05 */
[C---:B------:R-:W-:Y:S02]  /*16d0*/  IMAD R128, R143.reuse, R3, R128 ;  /* 0x000000038f807224 */ /* 0x040fe400078e0280 */
[C---:B------:R-:W-:Y:S02]  /*16e0*/  IMAD R108, R143.reuse, R2, R108 ;  /* 0x000000028f6c7224 */ /* 0x040fe400078e026c */
[----:B------:R-:W-:Y:S01]  /*16f0*/  @!P3 IMAD.MOV R177, RZ, RZ, -R177 ;  /* 0x000000ffffb1b224 */ /* 0x000fe200078e0ab1 */
[----:B------:R-:W-:Y:S01]  /*1700*/  @!P1 LOP3.LUT R177, RZ, UR14, RZ, 0x33, !PT ;  /* 0x0000000effb19c12 */ /* 0x000fe2000f8e33ff */
[C---:B------:R-:W-:Y:S02]  /*1710*/  IMAD R127, R143.reuse, R4, R127 ;  /* 0x000000048f7f7224 */ /* 0x040fe400078e027f */
[----:B------:R-:W-:Y:S02]  /*1720*/  IMAD R107, R143, R6, R107 ;  /* 0x000000068f6b7224 */ /* 0x000fe400078e026b */
[----:B------:R-:W-:-:S02]  /*1730*/  IMAD.U32 R3, RZ, RZ, UR10 ;  /* 0x0000000aff037e24 */ /* 0x000fc4000f8e00ff */
[----:B------:R-:W-:Y:S02]  /*1740*/  IMAD.U32 R5, RZ, RZ, UR10 ;  /* 0x0000000aff057e24 */ /* 0x000fe4000f8e00ff */
[----:B------:R-:W-:Y:S02]  /*1750*/  IMAD.U32 R7, RZ, RZ, UR10 ;  /* 0x0000000aff077e24 */ /* 0x000fe4000f8e00ff */
[----:B------:R-:W-:Y:S01]  /*1760*/  IMAD R2, R105, UR10, RZ ;  /* 0x0000000a69027c24 */ /* 0x000fe2000f8e02ff */
[----:B-1----:R-:W-:Y:S06]  /*1770*/  BRA.U UP0, `(.L_x_11) ;  /* 0x0000000100187547 */ /* 0x002fec000b800000 */
[----:B------:R-:W-:Y:S01]  /*1780*/  ELECT P1, URZ, PT ;  /* 0x0000000000ff782f */ /* 0x000fe20003820000 */
[----:B------:R-:W-:Y:S01]  /*1790*/  IMAD.MOV.U32 R0, RZ, RZ, 0x1 ;  /* 0x00000001ff007424 */ /* 0x000fe200078e00ff */
[----:B------:R-:W-:Y:S01]  /*17a0*/  UMOV UR8, 0x40 ;  /* 0x0000004000087882 */ /* 0x000fe20000000000 */
[----:B------:R-:W-:Y:S01]  /*17b0*/  UVIRTCOUNT.DEALLOC.SMPOOL 0x80 ;  /* 0x000000800000784c */ /* 0x000fe20000000000 */
[----:B------:R-:W-:-:S09]  /*17c0*/  ULEA UR8, UR52, UR8, 0x18 ;  /* 0x0000000834087291 */ /* 0x000fd2000f8ec0ff */
[----:B------:R1:W-:Y:S03]  /*17d0*/  @P1 STS.U8 [UR8], R0 ;  /* 0x00000000ff001988 */ /* 0x0003e60008000008 */
.L_x_11:
[----:B------:R-:W-:Y:S01]  /*17e0*/  UIADD3 UR8, UPT, UPT, UR24, UR5, URZ ;  /* 0x0000000518087290 */ /* 0x000fe2000fffe0ff */
[----:B------:R-:W-:Y:S01]  /*17f0*/  IMAD R177, R177, UR9, RZ ;  /* 0x00000009b1b17c24 */ /* 0x000fe2000f8e02ff */
[----:B------:R-:W-:Y:S01]  /*1800*/  VOTEU.ALL UP2, P2 ;  /* 0x0000000000ff7886 */ /* 0x000fe20001040000 */
[----:B------:R-:W-:Y:S01]  /*1810*/  UIADD3 UR9, UPT, UPT, UR7, 0x6000, URZ ;  /* 0x0000600007097890 */ /* 0x000fe2000fffe0ff */
[----:B------:R-:W-:Y:S01]  /*1820*/  IMAD R34, R3, 0x2, R2 ;  /* 0x0000000203227824 */ /* 0x000fe200078e0202 */
[----:B------:R-:W-:Y:S01]  /*1830*/  VOTEU.ALL UP3, P2 ;  /* 0x0000000000ff7886 */ /* 0x000fe20001060000 */
[----:B------:R-:W-:Y:S01]  /*1840*/  IADD3 R179, P1, PT, R177, UR20, RZ ;  /* 0x00000014b1b37c10 */ /* 0x000fe2000ff3e0ff */
[----:B------:R-:W-:Y:S01]  /*1850*/  IMAD.U32 R3, RZ, RZ, UR10 ;  /* 0x0000000aff037e24 */ /* 0x000fe2000f8e00ff */
[----:B------:R-:W-:-:S04]  /*1860*/  @!UP2 UIADD3 UR26, UPT, UPT, -UR13, 0x100000, URZ ;  /* 0x001000000d1aa890 */ /* 0x000fc8000fffe1ff */
[----:B------:R-:W-:Y:S02]  /*1870*/  @!UP2 USHF.L.U32 UR27, UR26, 0xb, URZ ;  /* 0x0000000b1a1ba899 */ /* 0x000fe400080006ff */
[----:B------:R-:W-:Y:S01]  /*1880*/  @!UP2 USHF.L.U32 UR26, UR26, 0x1, URZ ;  /* 0x000000011a1aa899 */ /* 0x000fe200080006ff */
[----:B------:R-:W-:Y:S01]  /*1890*/  STTM.x32 tmem[UR8], RZ ;  /* 0x000000ff000079ed */ /* 0x000fe200082c0008 */
[----:B------:R-:W2:Y:S02]  /*18a0*/  FENCE.VIEW.ASYNC.T ;  /* 0x00000000000073c6 */ /* 0x000ea40000000200 */
[----:B--2---:R-:W-:Y:S01]  /*18b0*/  BAR.SYNC.DEFER_BLOCKING 0x0 ;  /* 0x0000000000007b1d */ /* 0x004fe20000010000 */
[----:B------:R-:W-:Y:S01]  /*18c0*/  LEA.HI.X.SX32 R177, R177, UR21, 0x1, P1 ;  /* 0x00000015b1b17c11 */ /* 0x000fe200088f0eff */
[----:B------:R-:W-:Y:S01]  /*18d0*/  IMAD R64, R5, 0x2, R34 ;  /* 0x0000000205407824 */ /* 0x000fe200078e0222 */
[----:B-1----:R-:W-:-:S03]  /*18e0*/  IADD3 R0, P1, PT, R2, R179, RZ ;  /* 0x000000b302007210 */ /* 0x002fc60007f3e0ff */
[----:B------:R-:W-:Y:S01]  /*18f0*/  IMAD R92, R7, 0x2, R64 ;  /* 0x00000002075c7824 */ /* 0x000fe200078e0240 */
[----:B------:R-:W-:Y:S01]  /*1900*/  LEA.HI.X.SX32 R2, R2, R177, 0x1, P1 ;  /* 0x000000b102027211 */ /* 0x000fe200008f0eff */
[----:B------:R-:W1:Y:S02]  /*1910*/  FENCE.VIEW.ASYNC.S ;  /* 0x00000000000073c6 */ /* 0x000e640000000000 */
[----:B-1----:R1:W2:Y:S01]  /*1920*/  @!UP3 SYNCS.EXCH.64 URZ, [UR9], UR26 ;  /* 0x0000001a09ffb5b2 */ /* 0x0022a20008000100 */
[----:B------:R-:W-:Y:S02]  /*1930*/  IMAD.U32 R7, RZ, RZ, UR10 ;  /* 0x0000000aff077e24 */ /* 0x000fe4000f8e00ff */
[----:B------:R-:W-:Y:S02]  /*1940*/  IMAD R6, R3, 0x2, R92 ;  /* 0x0000000203067824 */ /* 0x000fe400078e025c */
[----:B------:R-:W-:Y:S02]  /*1950*/  @P0 IMAD.MOV.U32 R4, RZ, RZ, R0 ;  /* 0x000000ffff040224 */ /* 0x000fe400078e0000 */
[----:B------:R-:W-:Y:S01]  /*1960*/  @P0 IMAD.MOV.U32 R5, RZ, RZ, R2 ;  /* 0x000000ffff050224 */ /* 0x000fe200078e0002 */
[----:B--2---:R-:W-:Y:S01]  /*1970*/  BAR.SYNC.DEFER_BLOCKING 0x0 ;  /* 0x0000000000007b1d */ /* 0x004fe20000010000 */
[----:B------:R-:W-:Y:S01]  /*1980*/  IMAD R38, R7, 0x2, R6 ;  /* 0x0000000207267824 */ /* 0x000fe200078e0206 */
[----:B------:R-:W-:Y:S01]  /*1990*/  LOP3.LUT R8, R105, 0x8, RZ, 0xfc, !PT ;  /* 0x0000000869087812 */ /* 0x000fe200078efcff */
[----:B------:R-:W-:-:S02]  /*19a0*/  IMAD.U32 R9, RZ, RZ, UR10 ;  /* 0x0000000aff097e24 */ /* 0x000fc4000f8e00ff */
[----:B------:R-:W-:Y:S01]  /*19b0*/  IMAD R66, R3, 0x2, R38 ;  /* 0x0000000203427824 */ /* 0x000fe200078e0226 */
[----:B------:R-:W-:Y:S02]  /*19c0*/  LOP3.LUT R10, R105, 0x10, RZ, 0xfc, !PT ;  /* 0x00000010690a7812 */ /* 0x000fe400078efcff */
[----:B------:R-:W-:Y:S01]  /*19d0*/  PLOP3.LUT P1, PT, PT, PT, UP1, 0x80, 0x8 ;  /* 0x000000000008781c */ /* 0x000fe20003f2f018 */
[----:B------:R-:W-:Y:S01]  /*19e0*/  IMAD.U32 R11, RZ, RZ, UR10 ;  /* 0x0000000aff0b7e24 */ /* 0x000fe2000f8e00ff */
[----:B------:R-:W-:Y:S01]  /*19f0*/  IADD3 R3, P3, PT, R6, R179, RZ ;  /* 0x000000b306037210 */ /* 0x000fe20007f7e0ff */
[----:B0-----:R0:W2:Y:S01]  /*1a00*/  @P0 LDG.E.U8 R146, desc[UR18][R4.64] ;  /* 0x0000001204920981 */ /* 0x0010a2000c1e1100 */
[----:B------:R-:W-:Y:S02]  /*1a10*/  PLOP3.LUT P0, PT, PT, PT, UP1, 0x80, 0x8 ;  /* 0x000000000008781c */ /* 0x000fe40003f0f018 */
[----:B------:R-:W-:Y:S02]  /*1a20*/  ISETP.LT.AND P1, PT, R10, UR12, P1 ;  /* 0x0000000c0a007c0c */ /* 0x000fe40008f21270 */
[----:B------:R-:W-:Y:S01]  /*1a30*/  ISETP.LT.AND P0, PT, R8, UR12, P0 ;  /* 0x0000000c08007c0c */ /* 0x000fe20008701270 */
[----:B------:R-:W-:Y:S01]  /*1a40*/  IMAD R8, R9, 0x4, R66 ;  /* 0x0000000409087824 */ /* 0x000fe200078e0242 */
[----:B------:R-:W-:-:S02]  /*1a50*/  PRMT R145, RZ, 0x7610, R145 ;  /* 0x00007610ff917816 */ /* 0x000fc40000000091 */
[----:B------:R-:W-:Y:S01]  /*1a60*/  PRMT R144, RZ, 0x7610, R144 ;  /* 0x00007610ff907816 */ /* 0x000fe20000000090 */
[----:B0-----:R-:W-:Y:S01]  /*1a70*/  IMAD.U32 R5, RZ, RZ, UR10 ;  /* 0x0000000aff057e24 */ /* 0x001fe2000f8e00ff */
[----:B------:R-:W-:-:S03]  /*1a80*/  IADD3 R4, P4, PT, R8, R179, RZ ;  /* 0x000000b308047210 */ /* 0x000fc60007f9e0ff */
[----:B------:R-:W-:Y:S01]  /*1a90*/  IMAD R40, R5, 0x2, R8 ;  /* 0x0000000205287824 */ /* 0x000fe200078e0208 */
[-C--:B------:R-:W-:Y:S02]  /*1aa0*/  LEA.HI.X.SX32 R5, R6, R177.reuse, 0x1, P3 ;  /* 0x000000b106057211 */ /* 0x080fe400018f0eff */
[----:B------:R-:W-:Y:S01]  /*1ab0*/  LEA.HI.X.SX32 R6, R8, R177, 0x1, P4 ;  /* 0x000000b108067211 */ /* 0x000fe200020f0eff */
[----:B------:R-:W-:Y:S02]  /*1ac0*/  IMAD R68, R7, 0x2, R40 ;  /* 0x0000000207447824 */ /* 0x000fe400078e0228 */
[----:B------:R-:W-:Y:S02]  /*1ad0*/  @P0 IMAD.MOV.U32 R8, RZ, RZ, R3 ;  /* 0x000000ffff080224 */ /* 0x000fe400078e0003 */
[----:B------:R-:W-:Y:S02]  /*1ae0*/  IMAD R94, R11, 0x2, R68 ;  /* 0x000000020b5e7824 */ /* 0x000fe400078e0244 */
[----:B------:R-:W-:-:S02]  /*1af0*/  @P0 IMAD.MOV.U32 R9, RZ, RZ, R5 ;  /* 0x000000ffff090224 */ /* 0x000fc400078e0005 */
[----:B------:R-:W-:Y:S01]  /*1b00*/  IMAD R10, R7, 0x2, R94 ;  /* 0x00000002070a7824 */ /* 0x000fe200078e025e */
[----:B------:R-:W-:Y:S02]  /*1b10*/  LOP3.LUT R12, R105, 0x18, RZ, 0xfc, !PT ;  /* 0x00000018690c7812 */ /* 0x000fe400078efcff */
[----:B------:R0:W3:Y:S01]  /*1b20*/  @P0 LDG.E.U8 R145, desc[UR18][R8.64] ;  /* 0x0000001208910981 */ /* 0x0000e2000c1e1100 */
[----:B------:R-:W-:Y:S01]  /*1b30*/  IMAD R44, R11, 0x2, R10 ;  /* 0x000000020b2c7824 */ /* 0x000fe200078e020a */
[----:B------:R-:W-:Y:S01]  /*1b40*/  PLOP3.LUT P0, PT, PT, PT, UP1, 0x80, 0x8 ;  /* 0x000000000008781c */ /* 0x000fe20003f0f018 */
[----:B------:R-:W-:Y:S02]  /*1b50*/  IMAD.U32 R13, RZ, RZ, UR10 ;  /* 0x0000000aff0d7e24 */ /* 0x000fe4000f8e00ff */
[----:B------:R-:W-:Y:S02]  /*1b60*/  IMAD R70, R7, 0x2, R44 ;  /* 0x0000000207467824 */ /* 0x000fe400078e022c */
[----:B0-----:R-:W-:-:S02]  /*1b70*/  @P1 IMAD.MOV.U32 R8, RZ, RZ, R4 ;  /* 0x000000ffff081224 */ /* 0x001fc400078e0004 */
[----:B------:R-:W-:Y:S01]  /*1b80*/  @P1 IMAD.MOV.U32 R9, RZ, RZ, R6 ;  /* 0x000000ffff091224 */ /* 0x000fe200078e0006 */
[----:B------:R-:W-:Y:S01]  /*1b90*/  ISETP.LT.AND P0, PT, R12, UR12, P0 ;  /* 0x0000000c0c007c0c */ /* 0x000fe20008701270 */
[----:B------:R-:W-:-:S03]  /*1ba0*/  IMAD R12, R13, 0x4, R70 ;  /* 0x000000040d0c7824 */ /* 0x000fc600078e0246 */
[----:B------:R0:W4:Y:S01]  /*1bb0*/  @P1 LDG.E.U8 R144, desc[UR18][R8.64] ;  /* 0x0000001208901981 */ /* 0x000122000c1e1100 */
[----:B------:R-:W-:Y:S01]  /*1bc0*/  LOP3.LUT R14, R105, 0x20, RZ, 0xfc, !PT ;  /* 0x00000020690e7812 */ /* 0x000fe200078efcff */
[----:B------:R-:W-:Y:S01]  /*1bd0*/  IMAD.U32 R15, RZ, RZ, UR10 ;  /* 0x0000000aff0f7e24 */ /* 0x000fe2000f8e00ff */
[----:B------:R-:W-:Y:S02]  /*1be0*/  PLOP3.LUT P1, PT, PT, PT, UP1, 0x80, 0x8 ;  /* 0x000000000008781c */ /* 0x000fe40003f2f018 */
[-C--:B------:R-:W-:Y:S02]  /*1bf0*/  IADD3 R7, P3, PT, R10, R179.reuse, RZ ;  /* 0x000000b30a077210 */ /* 0x080fe40007f7e0ff */
[----:B------:R-:W-:Y:S02]  /*1c00*/  ISETP.LT.AND P1, PT, R14, UR12, P1 ;  /* 0x0000000c0e007c0c */ /* 0x000fe40008f21270 */
[----:B------:R-:W-:Y:S01]  /*1c10*/  PRMT R109, RZ, 0x7610, R109 ;  /* 0x00007610ff6d7816 */ /* 0x000fe2000000006d */
[----:B0-----:R-:W-:Y:S01]  /*1c20*/  IMAD.U32 R9, RZ, RZ, UR10 ;  /* 0x0000000aff097e24 */ /* 0x001fe2000f8e00ff */
[----:B------:R-:W-:-:S02]  /*1c30*/  IADD3 R8, P4, PT, R12, R179, RZ ;  /* 0x000000b30c087210 */ /* 0x000fc40007f9e0ff */
[----:B------:R-:W-:Y:S01]  /*1c40*/  PRMT R126, RZ, 0x7610, R126 ;  /* 0x00007610ff7e7816 */ /* 0x000fe2000000007e */
        /* <DEDUP_REMOVED lines=9> */
[----:B------:R0:W5:Y:S01]  /*1ce0*/  @P0 LDG.E.U8 R109, desc[UR18][R12.64] ;  /* 0x000000120c6d0981 */ /* 0x000162000c1e1100 */
        /* <DEDUP_REMOVED lines=8> */
[----:B------:R0:W2:Y:S01]  /*1d70*/  @P1 LDG.E.U8 R126, desc[UR18][R12.64] ;  /* 0x000000120c7e1981 */ /* 0x0000a2000c1e1100 */
        /* <DEDUP_REMOVED lines=10> */
[-C--:B------:R-:W-:Y:S01]  /*1e20*/  LEA.HI.X.SX32 R13, R14, R177.reuse, 0x1, P3 ;  /* 0x000000b10e0d7211 */ /* 0x080fe200018f0eff */
[----:B------:R-:W-:Y:S01]  /*1e30*/  IMAD.U32 R18, RZ, RZ, UR10 ;  /* 0x0000000aff127e24 */ /* 0x000fe2000f8e00ff */
[----:B------:R-:W-:Y:S01]  /*1e40*/  LEA.HI.X.SX32 R14, R16, R177, 0x1, P4 ;  /* 0x000000b1100e7211 */ /* 0x000fe200020f0eff */
[----:B------:R-:W-:Y:S02]  /*1e50*/  IMAD R74, R15, 0x2, R50 ;  /* 0x000000020f4a7824 */ /* 0x000fe400078e0232 */
[----:B------:R-:W-:Y:S02]  /*1e60*/  @P0 IMAD.MOV.U32 R16, RZ, RZ, R11 ;  /* 0x000000ffff100224 */ /* 0x000fe400078e000b */
[----:B------:R-:W-:Y:S02]  /*1e70*/  IMAD R99, R99, 0x2, R74 ;  /* 0x0000000263637824 */ /* 0x000fe400078e024a */
[----:B------:R-:W-:-:S02]  /*1e80*/  @P0 IMAD.MOV.U32 R17, RZ, RZ, R13 ;  /* 0x000000ffff110224 */ /* 0x000fc400078e000d */
[----:B------:R-:W-:Y:S02]  /*1e90*/  IMAD R18, R18, 0x2, R99 ;  /* 0x0000000212127824 */ /* 0x000fe400078e0263 */
[----:B------:R-:W-:Y:S01]  /*1ea0*/  IMAD.U32 R19, RZ, RZ, UR10 ;  /* 0x0000000aff137e24 */ /* 0x000fe2000f8e00ff */
[----:B------:R0:W2:Y:S01]  /*1eb0*/  @P0 LDG.E.U8 R118, desc[UR18][R16.64] ;  /* 0x0000001210760981 */ /* 0x0000a2000c1e1100 */
[----:B------:R-:W-:Y:S01]  /*1ec0*/  IMAD R52, R15, 0x2, R18 ;  /* 0x000000020f347824 */ /* 0x000fe200078e0212 */
[----:B------:R-:W-:Y:S01]  /*1ed0*/  LOP3.LUT R20, R105, 0x38, RZ, 0xfc, !PT ;  /* 0x0000003869147812 */ /* 0x000fe200078efcff */
[----:B------:R-:W-:Y:S01]  /*1ee0*/  IMAD.U32 R21, RZ, RZ, UR10 ;  /* 0x0000000aff157e24 */ /* 0x000fe2000f8e00ff */
[----:B------:R-:W-:Y:S01]  /*1ef0*/  PLOP3.LUT P0, PT, PT, PT, UP1, 0x80, 0x8 ;  /* 0x000000000008781c */ /* 0x000fe20003f0f018 */
        /* <DEDUP_REMOVED lines=24> */
[----:B------:R0:W2:Y:S01]  /*2080*/  @P0 LDG.E.U8 R111, desc[UR18][R20.64] ;  /* 0x00000012146f0981 */ /* 0x0000a2000c1e1100 */
        /* <DEDUP_REMOVED lines=29> */
[----:B------:R-:W-:Y:S02]  /*2260*/  IMAD R60, R23, 0x2, R26 ;  /* 0x00000002173c7824 */ /* 0x000fe400078e021a */
[----:B------:R-:W-:Y:S02]  /*2270*/  IMAD.U32 R28, RZ, RZ, UR10 ;  /* 0x0000000aff1c7e24 */ /* 0x000fe4000f8e00ff */
[----:B------:R-:W-:Y:S02]  /*2280*/  IMAD R85, R85, 0x2, R60 ;  /* 0x0000000255557824 */ /* 0x000fe400078e023c */
[----:B0-----:R-:W-:-:S02]  /*2290*/  @P1 IMAD.MOV.U32 R24, RZ, RZ, R20 ;  /* 0x000000ffff181224 */ /* 0x001fc400078e0014 */
[----:B------:R-:W-:Y:S01]  /*22a0*/  @P1 IMAD.MOV.U32 R25, RZ, RZ, R22 ;  /* 0x000000ffff191224 */ /* 0x000fe200078e0016 */
[----:B------:R-:W-:Y:S01]  /*22b0*/  LOP3.LUT R27, R105, 0x60, RZ, 0xfc, !PT ;  /* 0x00000060691b7812 */ /* 0x000fe200078efcff */
[----:B------:R-:W-:-:S03]  /*22c0*/  IMAD R28, R28, 0x4, R85 ;  /* 0x000000041c1c7824 */ /* 0x000fc600078e0255 */
[----:B------:R0:W2:Y:S01]  /*22d0*/  @P1 LDG.E.U8 R112, desc[UR18][R24.64] ;  /* 0x0000001218701981 */ /* 0x0000a2000c1e1100 */
[----:B------:R-:W-:Y:S01]  /*22e0*/  PLOP3.LUT P1, PT, PT, PT, UP1, 0x80, 0x8 ;  /* 0x000000000008781c */ /* 0x000fe20003f2f018 */
[----:B------:R-:W-:Y:S01]  /*22f0*/  IMAD.U32 R31, RZ, RZ, UR10 ;  /* 0x0000000aff1f7e24 */ /* 0x000fe2000f8e00ff */
[----:B------:R-:W-:Y:S02]  /*2300*/  LOP3.LUT R29, R105, 0x58, RZ, 0xfc, !PT ;  /* 0x00000058691d7812 */ /* 0x000fe400078efcff */
[----:B------:R-:W-:Y:S02]  /*2310*/  PLOP3.LUT P0, PT, PT, PT, UP1, 0x80, 0x8 ;  /* 0x000000000008781c */ /* 0x000fe40003f0f018 */
[----:B------:R-:W-:Y:S01]  /*2320*/  ISETP.LT.AND P1, PT, R27, UR12, P1 ;  /* 0x0000000c1b007c0c */ /* 0x000fe20008f21270 */
[----:B------:R-:W-:Y:S01]  /*2330*/  IMAD.U32 R27, RZ, RZ, UR10 ;  /* 0x0000000aff1b7e24 */ /* 0x000fe2000f8e00ff */
[----:B------:R-:W-:Y:S01]  /*2340*/  ISETP.LT.AND P0, PT, R29, UR12, P0 ;  /* 0x0000000c1d007c0c */ /* 0x000fe20008701270 */
[----:B0-----:R-:W-:Y:S01]  /*2350*/  IMAD.U32 R25, RZ, RZ, UR10 ;  /* 0x0000000aff197e24 */ /* 0x001fe2000f8e00ff */
[----:B------:R-:W-:-:S02]  /*2360*/  IADD3 R23, P3, PT, R26, R179, RZ ;  /* 0x000000b31a177210 */ /* 0x000fc40007f7e0ff */
[----:B------:R-:W-:Y:S01]  /*2370*/  IADD3 R24, P4, PT, R28, R179, RZ ;  /* 0x000000b31c187210 */ /* 0x000fe20007f9e0ff */
[----:B------:R-:W-:Y:S01]  /*2380*/  IMAD R62, R25, 0x2, R28 ;  /* 0x00000002193e7824 */ /* 0x000fe200078e021c */
[-C--:B------:R-:W-:Y:S02]  /*2390*/  LEA.HI.X.SX32 R25, R26, R177.reuse, 0x1, P3 ;  /* 0x000000b11a197211 */ /* 0x080fe400018f0eff */
[----:B------:R-:W-:Y:S01]  /*23a0*/  PRMT R170, RZ, 0x7610, R170 ;  /* 0x00007610ffaa7816 */ /* 0x000fe200000000aa */
[----:B------:R-:W-:Y:S01]  /*23b0*/  IMAD R88, R27, 0x2, R62 ;  /* 0x000000021b587824 */ /* 0x000fe200078e023e */
[----:B------:R-:W-:Y:S02]  /*23c0*/  LEA.HI.X.SX32 R26, R28, R177, 0x1, P4 ;  /* 0x000000b11c1a7211 */ /* 0x000fe400020f0eff */
[----:B------:R-:W-:Y:S01]  /*23d0*/  PRMT R113, RZ, 0x7610, R113 ;  /* 0x00007610ff717816 */ /* 0x000fe20000000071 */
[----:B------:R-:W-:Y:S02]  /*23e0*/  IMAD R104, R31, 0x2, R88 ;  /* 0x000000021f687824 */ /* 0x000fe400078e0258 */
[----:B------:R-:W-:-:S02]  /*23f0*/  @P0 IMAD.MOV.U32 R28, RZ, RZ, R23 ;  /* 0x000000ffff1c0224 */ /* 0x000fc400078e0017 */
[----:B------:R-:W-:Y:S02]  /*2400*/  IMAD R30, R27, 0x2, R104 ;  /* 0x000000021b1e7824 */ /* 0x000fe400078e0268 */
[----:B------:R-:W-:Y:S02]  /*2410*/  @P0 IMAD.MOV.U32 R29, RZ, RZ, R25 ;  /* 0x000000ffff1d0224 */ /* 0x000fe400078e0019 */
[----:B------:R-:W-:Y:S02]  /*2420*/  IMAD.U32 R91, RZ, RZ, UR10 ;  /* 0x0000000aff5b7e24 */ /* 0x000fe4000f8e00ff */
[----:B------:R-:W-:Y:S01]  /*2430*/  IMAD R86, R31, 0x2, R30 ;  /* 0x000000021f567824 */ /* 0x000fe200078e021e */
[----:B------:R0:W2:Y:S01]  /*2440*/  @P0 LDG.E.U8 R170, desc[UR18][R28.64] ;  /* 0x000000121caa0981 */ /* 0x0000a2000c1e1100 */
[----:B------:R-:W-:Y:S01]  /*2450*/  IMAD.U32 R32, RZ, RZ, UR10 ;  /* 0x0000000aff207e24 */ /* 0x000fe2000f8e00ff */
[----:B------:R-:W-:Y:S01]  /*2460*/  LOP3.LUT R35, R105, 0x68, RZ, 0xfc, !PT ;  /* 0x0000006869237812 */ /* 0x000fe200078efcff */
[----:B------:R-:W-:Y:S01]  /*2470*/  IMAD R91, R91, 0x2, R86 ;  /* 0x000000025b5b7824 */ /* 0x000fe200078e0256 */
[----:B------:R-:W-:-:S03]  /*2480*/  PLOP3.LUT P0, PT, PT, PT, UP1, 0x80, 0x8 ;  /* 0x000000000008781c */ /* 0x000fc60003f0f018 */
[----:B------:R-:W-:Y:S02]  /*2490*/  IMAD R32, R32, 0x4, R91 ;  /* 0x0000000420207824 */ /* 0x000fe400078e025b */
[----:B0-----:R-:W-:Y:S02]  /*24a0*/  @P1 IMAD.MOV.U32 R28, RZ, RZ, R24 ;  /* 0x000000ffff1c1224 */ /* 0x001fe400078e0018 */
[----:B------:R-:W-:Y:S01]  /*24b0*/  @P1 IMAD.MOV.U32 R29, RZ, RZ, R26 ;  /* 0x000000ffff1d1224 */ /* 0x000fe200078e001a */
[----:B------:R-:W-:Y:S01]  /*24c0*/  ISETP.LT.AND P0, PT, R35, UR12, P0 ;  /* 0x0000000c23007c0c */ /* 0x000fe20008701270 */
[----:B------:R-:W-:Y:S01]  /*24d0*/  IMAD R96, R27, 0x2, R32 ;  /* 0x000000021b607824 */ /* 0x000fe200078e0220 */
[----:B------:R-:W-:Y:S02]  /*24e0*/  LOP3.LUT R33, R105, 0x70, RZ, 0xfc, !PT ;  /* 0x0000007069217812 */ /* 0x000fe400078efcff */
[----:B------:R0:W2:Y:S01]  /*24f0*/  @P1 LDG.E.U8 R113, desc[UR18][R28.64] ;  /* 0x000000121c711981 */ /* 0x0000a2000c1e1100 */
[----:B------:R-:W-:Y:S01]  /*2500*/  PLOP3.LUT P1, PT, PT, PT, UP1, 0x80, 0x8 ;  /* 0x000000000008781c */ /* 0x000fe20003f2f018 */
[----:B------:R-:W-:Y:S01]  /*2510*/  IMAD.U32 R155, RZ, RZ, UR10 ;  /* 0x0000000aff9b7e24 */ /* 0x000fe2000f8e00ff */
[----:B------:R-:W-:Y:S01]  /*2520*/  IADD3 R27, P3, PT, R30, R179, RZ ;  /* 0x000000b31e1b7210 */ /* 0x000fe20007f7e0ff */
[----:B------:R-:W-:Y:S01]  /*2530*/  IMAD R90, R31, 0x2, R96 ;  /* 0x000000021f5a7824 */ /* 0x000fe200078e0260 */
[----:B------:R-:W-:Y:S01]  /*2540*/  ISETP.LT.AND P1, PT, R33, UR12, P1 ;  /* 0x0000000c21007c0c */ /* 0x000fe20008f21270 */
[----:B------:R-:W-:Y:S01]  /*2550*/  IMAD.U32 R158, RZ, RZ, UR10 ;  /* 0x0000000aff9e7e24 */ /* 0x000fe2000f8e00ff */
[----:B------:R-:W-:Y:S01]  /*2560*/  PRMT R114, RZ, 0x7610, R114 ;  /* 0x00007610ff727816 */ /* 0x000fe20000000072 */
[----:B------:R-:W-:Y:S01]  /*2570*/  IMAD R155, R155, 0x2, R90 ;  /* 0x000000029b9b7824 */ /* 0x000fe200078e025a */
[----:B------:R-:W-:-:S02]  /*2580*/  LOP3.LUT R35, R105, 0x78, RZ, 0xfc, !PT ;  /* 0x0000007869237812 */ /* 0x000fc400078efcff */
[----:B0-----:R-:W-:Y:S02]  /*2590*/  IADD3 R28, P4, PT, R32, R179, RZ ;  /* 0x000000b3201c7210 */ /* 0x001fe40007f9e0ff */
[-C--:B------:R-:W-:Y:S02]  /*25a0*/  LEA.HI.X.SX32 R29, R30, R177.reuse, 0x1, P3 ;  /* 0x000000b11e1d7211 */ /* 0x080fe400018f0eff */
[----:B------:R-:W-:Y:S01]  /*25b0*/  LEA.HI.X.SX32 R30, R32, R177, 0x1, P4 ;  /* 0x000000b1201e7211 */ /* 0x000fe200020f0eff */
[----:B------:R-:W-:Y:S01]  /*25c0*/  @P0 IMAD.MOV.U32 R32, RZ, RZ, R27 ;  /* 0x000000ffff200224 */ /* 0x000fe200078e001b */
[----:B------:R-:W-:Y:S01]  /*25d0*/  PLOP3.LUT P3, PT, PT, PT, UP1, 0x80, 0x8 ;  /* 0x000000000008781c */ /* 0x000fe20003f6f018 */
[----:B------:R-:W-:Y:S01]  /*25e0*/  @P0 IMAD.MOV.U32 R33, RZ, RZ, R29 ;  /* 0x000000ffff210224 */ /* 0x000fe200078e001d */
[----:B------:R-:W-:Y:S01]  /*25f0*/  PRMT R115, RZ, 0x7610, R115 ;  /* 0x00007610ff737816 */ /* 0x000fe20000000073 */
[----:B------:R-:W-:-:S03]  /*2600*/  IMAD R158, R158, 0x2, R155 ;  /* 0x000000029e9e7824 */ /* 0x000fc600078e029b */
[----:B------:R0:W2:Y:S01]  /*2610*/  @P0 LDG.E.U8 R114, desc[UR18][R32.64] ;  /* 0x0000001220720981 */ /* 0x0000a2000c1e1100 */
[----:B------:R-:W-:Y:S01]  /*2620*/  ISETP.LT.AND P3, PT, R35, UR12, P3 ;  /* 0x0000000c23007c0c */ /* 0x000fe20009f61270 */
[----:B0-----:R-:W-:Y:S02]  /*2630*/  @P1 IMAD.MOV.U32 R32, RZ, RZ, R28 ;  /* 0x000000ffff201224 */ /* 0x001fe400078e001c */
[----:B------:R-:W-:-:S05]  /*2640*/  @P1 IMAD.MOV.U32 R33, RZ, RZ, R30 ;  /* 0x000000ffff211224 */ /* 0x000fca00078e001e */
[----:B------:R0:W2:Y:S01]  /*2650*/  @P1 LDG.E.U8 R115, desc[UR18][R32.64] ;  /* 0x0000001220731981 */ /* 0x0000a2000c1e1100 */
[C---:B------:R-:W-:Y:S01]  /*2660*/  IADD3 R165, P1, PT, R158.reuse, R179, RZ ;  /* 0x000000b39ea57210 */ /* 0x040fe20007f3e0ff */
[----:B------:R-:W-:Y:S01]  /*2670*/  IMAD R102, R31, 0x2, R158 ;  /* 0x000000021f667824 */ /* 0x000fe200078e029e */
[C---:B------:R-:W-:Y:S02]  /*2680*/  LOP3.LUT R36, R105.reuse, 0x2, RZ, 0xfc, !PT ;  /* 0x0000000269247812 */ /* 0x040fe400078efcff */
[----:B------:R-:W-:Y:S02]  /*2690*/  PLOP3.LUT P0, PT, PT, PT, UP1, 0x80, 0x8 ;  /* 0x000000000008781c */ /* 0x000fe40003f0f018 */
[----:B------:R-:W-:Y:S02]  /*26a0*/  LEA.HI.X.SX32 R158, R158, R177, 0x1, P1 ;  /* 0x000000b19e9e7211 */ /* 0x000fe400008f0eff */
[----:B------:R-:W-:Y:S02]  /*26b0*/  PRMT R176, RZ, 0x7610, R176 ;  /* 0x00007610ffb07816 */ /* 0x000fe400000000b0 */
[----:B------:R-:W-:Y:S01]  /*26c0*/  ISETP.LT.AND P0, PT, R36, UR12, P0 ;  /* 0x0000000c24007c0c */ /* 0x000fe20008701270 */
[----:B------:R-:W-:Y:S01]  /*26d0*/  @P3 IMAD.MOV.U32 R36, RZ, RZ, R165 ;  /* 0x000000ffff243224 */ /* 0x000fe200078e00a5 */
[----:B------:R-:W-:Y:S01]  /*26e0*/  LOP3.LUT R35, R105, 0xa, RZ, 0xfc, !PT ;  /* 0x0000000a69237812 */ /* 0x000fe200078efcff */
[----:B------:R-:W-:Y:S01]  /*26f0*/  @P3 IMAD.MOV.U32 R37, RZ, RZ, R158 ;  /* 0x000000ffff253224 */ /* 0x000fe200078e009e */
[----:B------:R-:W-:-:S02]  /*2700*/  PLOP3.LUT P1, PT, PT, PT, UP1, 0x80, 0x8 ;  /* 0x000000000008781c */ /* 0x000fc40003f2f018 */
[-C--:B------:R-:W-:Y:S02]  /*2710*/  IADD3 R31, P4, PT, R34, R179.reuse, RZ ;  /* 0x000000b3221f7210 */ /* 0x080fe40007f9e0ff */
[----:B------:R-:W2:Y:S01]  /*2720*/  @P3 LDG.E.U8 R176, desc[UR18][R36.64] ;  /* 0x0000001224b03981 */ /* 0x000ea2000c1e1100 */
[----:B------:R-:W-:Y:S02]  /*2730*/  ISETP.LT.AND P3, PT, R35, UR12, P1 ;  /* 0x0000000c23007c0c */ /* 0x000fe40008f61270 */
[----:B0-----:R-:W-:Y:S02]  /*2740*/  IADD3 R32, P5, PT, R38, R179, RZ ;  /* 0x000000b326207210 */ /* 0x001fe40007fbe0ff */
[-C--:B------:R-:W-:Y:S02]  /*2750*/  LEA.HI.X.SX32 R33, R34, R177.reuse, 0x1, P4 ;  /* 0x000000b122217211 */ /* 0x080fe400020f0eff */
[----:B------:R-:W-:Y:S02]  /*2760*/  PRMT R196, RZ, 0x7610, R196 ;  /* 0x00007610ffc47816 */ /* 0x000fe400000000c4 */
[----:B------:R-:W-:Y:S01]  /*2770*/  LEA.HI.X.SX32 R34, R38, R177, 0x1, P5 ;  /* 0x000000b126227211 */ /* 0x000fe200028f0eff */
[----:B------:R-:W-:Y:S01]  /*2780*/  @P0 IMAD.MOV.U32 R38, RZ, RZ, R31 ;  /* 0x000000ffff260224 */ /* 0x000fe200078e001f */
[----:B------:R-:W-:Y:S01]  /*2790*/  LOP3.LUT R35, R105, 0x12, RZ, 0xfc, !PT ;  /* 0x0000001269237812 */ /* 0x000fe200078efcff */
[----:B------:R-:W-:Y:S01]  /*27a0*/  @P0 IMAD.MOV.U32 R39, RZ, RZ, R33 ;  /* 0x000000ffff270224 */ /* 0x000fe200078e0021 */
[----:B------:R-:W-:-:S02]  /*27b0*/  PLOP3.LUT P1, PT, PT, PT, UP1, 0x80, 0x8 ;  /* 0x000000000008781c */ /* 0x000fc40003f2f018 */
[----:B------:R-:W-:Y:S02]  /*27c0*/  PRMT R195, RZ, 0x7610, R195 ;  /* 0x00007610ffc37816 */ /* 0x000fe400000000c3 */
[----:B------:R-:W-:Y:S01]  /*27d0*/  ISETP.LT.AND P1, PT, R35, UR12, P1 ;  /* 0x0000000c23007c0c */ /* 0x000fe20008f21270 */
[----:B------:R0:W2:Y:S01]  /*27e0*/  @P0 LDG.E.U8 R196, desc[UR18][R38.64] ;  /* 0x0000001226c40981 */ /* 0x0000a2000c1e1100 */
[----:B------:R-:W-:Y:S02]  /*27f0*/  IADD3 R35, P4, PT, R40, R179, RZ ;  /* 0x000000b328237210 */ /* 0x000fe40007f9e0ff */
[C---:B------:R-:W-:Y:S02]  /*2800*/  LOP3.LUT R41, R105.reuse, 0x1a, RZ, 0xfc, !PT ;  /* 0x0000001a69297812 */ /* 0x040fe400078efcff */
[----:B------:R-:W-:Y:S01]  /*2810*/  PLOP3.LUT P0, PT, PT, PT, UP1, 0x80, 0x8 ;  /* 0x000000000008781c */ /* 0x000fe20003f0f018 */
[----:B0-----:R-:W-:Y:S02]  /*2820*/  @P3 IMAD.MOV.U32 R38, RZ, RZ, R32 ;  /* 0x000000ffff263224 */ /* 0x001fe400078e0020 */
[----:B------:R-:W-:Y:S01]  /*2830*/  @P3 IMAD.MOV.U32 R39, RZ, RZ, R34 ;  /* 0x000000ffff273224 */ /* 0x000fe200078e0022 */
[----:B------:R-:W-:-:S02]  /*2840*/  LOP3.LUT R37, R105, 0x22, RZ, 0xfc, !PT ;  /* 0x0000002269257812 */ /* 0x000fc400078efcff */
[----:B------:R-:W-:Y:S02]  /*2850*/  LEA.HI.X.SX32 R36, R40, R177, 0x1, P4 ;  /* 0x000000b128247211 */ /* 0x000fe400020f0eff */
[----:B------:R0:W2:Y:S01]  /*2860*/  @P3 LDG.E.U8 R195, desc[UR18][R38.64] ;  /* 0x0000001226c33981 */ /* 0x0000a2000c1e1100 */
[----:B------:R-:W-:Y:S01]  /*2870*/  PLOP3.LUT P3, PT, PT, PT, UP1, 0x80, 0x8 ;  /* 0x000000000008781c */ /* 0x000fe20003f6f018 */
[----:B------:R-:W-:Y:S01]  /*2880*/  @P1 IMAD.MOV.U32 R42, RZ, RZ, R35 ;  /* 0x000000ffff2a1224 */ /* 0x000fe200078e0023 */
[----:B------:R-:W-:Y:S01]  /*2890*/  ISETP.LT.AND P0, PT, R41, UR12, P0 ;  /* 0x0000000c29007c0c */ /* 0x000fe20008701270 */
[----:B------:R-:W-:Y:S01]  /*28a0*/  @P1 IMAD.MOV.U32 R43, RZ, RZ, R36 ;  /* 0x000000ffff2b1224 */ /* 0x000fe200078e0024 */
[----:B------:R-:W-:Y:S02]  /*28b0*/  ISETP.LT.AND P3, PT, R37, UR12, P3 ;  /* 0x0000000c25007c0c */ /* 0x000fe40009f61270 */
[----:B------:R-:W-:Y:S02]  /*28c0*/  PRMT R180, RZ, 0x7610, R180 ;  /* 0x00007610ffb47816 */ /* 0x000fe400000000b4 */
[----:B------:R-:W-:-:S02]  /*28d0*/  IADD3 R37, P4, PT, R44, R179, RZ ;  /* 0x000000b32c257210 */ /* 0x000fc40007f9e0ff */
[----:B0-----:R-:W-:Y:S02]  /*28e0*/  IADD3 R38, P5, PT, R46, R179, RZ ;  /* 0x000000b32e267210 */ /* 0x001fe40007fbe0ff */
[-C--:B------:R-:W-:Y:S01]  /*28f0*/  LEA.HI.X.SX32 R39, R44, R177.reuse, 0x1, P4 ;  /* 0x000000b12c277211 */ /* 0x080fe200020f0eff */
[----:B------:R-:W2:Y:S01]  /*2900*/  @P1 LDG.E.U8 R180, desc[UR18][R42.64] ;  /* 0x000000122ab41981 */ /* 0x000ea2000c1e1100 */
[----:B------:R-:W-:Y:S01]  /*2910*/  LOP3.LUT R41, R105, 0x2a, RZ, 0xfc, !PT ;  /* 0x0000002a69297812 */ /* 0x000fe200078efcff */
[----:B------:R-:W-:Y:S01]  /*2920*/  @P0 IMAD.MOV.U32 R44, RZ, RZ, R37 ;  /* 0x000000ffff2c0224 */ /* 0x000fe200078e0025 */
[----:B------:R-:W-:Y:S01]  /*2930*/  PLOP3.LUT P1, PT, PT, PT, UP1, 0x80, 0x8 ;  /* 0x000000000008781c */ /* 0x000fe20003f2f018 */
[----:B------:R-:W-:Y:S01]  /*2940*/  @P0 IMAD.MOV.U32 R45, RZ, RZ, R39 ;  /* 0x000000ffff2d0224 */ /* 0x000fe200078e0027 */
[----:B------:R-:W-:Y:S02]  /*2950*/  PRMT R178, RZ, 0x7610, R178 ;  /* 0x00007610ffb27816 */ /* 0x000fe400000000b2 */
[----:B------:R-:W-:-:S02]  /*2960*/  LEA.HI.X.SX32 R40, R46, R177, 0x1, P5 ;  /* 0x000000b12e287211 */ /* 0x000fc400028f0eff */
[----:B------:R-:W-:Y:S02]  /*2970*/  ISETP.LT.AND P1, PT, R41, UR12, P1 ;  /* 0x0000000c29007c0c */ /* 0x000fe40008f21270 */
[----:B------:R-:W-:Y:S01]  /*2980*/  PRMT R206, RZ, 0x7610, R206 ;  /* 0x00007610ffce7816 */ /* 0x000fe200000000ce */
[----:B------:R0:W2:Y:S01]  /*2990*/  @P0 LDG.E.U8 R178, desc[UR18][R44.64] ;  /* 0x000000122cb20981 */ /* 0x0000a2000c1e1100 */
[C---:B------:R-:W-:Y:S02]  /*29a0*/  IADD3 R41, P4, PT, R48.reuse, R179, RZ ;  /* 0x000000b330297210 */ /* 0x040fe40007f9e0ff */
[----:B------:R-:W-:Y:S02]  /*29b0*/  LOP3.LUT R46, R105, 0x32, RZ, 0xfc, !PT ;  /* 0x00000032692e7812 */ /* 0x000fe400078efcff */
[----:B------:R-:W-:Y:S01]  /*29c0*/  PLOP3.LUT P0, PT, PT, PT, UP1, 0x80, 0x8 ;  /* 0x000000000008781c */ /* 0x000fe20003f0f018 */
[----:B0-----:R-:W-:Y:S02]  /*29d0*/  @P3 IMAD.MOV.U32 R44, RZ, RZ, R38 ;  /* 0x000000ffff2c3224 */ /* 0x001fe400078e0026 */
[----:B------:R-:W-:Y:S01]  /*29e0*/  @P3 IMAD.MOV.U32 R45, RZ, RZ, R40 ;  /* 0x000000ffff2d3224 */ /* 0x000fe200078e0028 */
[----:B------:R-:W-:-:S02]  /*29f0*/  LEA.HI.X.SX32 R42, R48, R177, 0x1, P4 ;  /* 0x000000b1302a7211 */ /* 0x000fc400020f0eff */
[----:B------:R-:W-:Y:S02]  /*2a00*/  LOP3.LUT R43, R105, 0x3a, RZ, 0xfc, !PT ;  /* 0x0000003a692b7812 */ /* 0x000fe400078efcff */
[----:B------:R0:W2:Y:S01]  /*2a10*/  @P3 LDG.E.U8 R206, desc[UR18][R44.64] ;  /* 0x000000122cce3981 */ /* 0x0000a2000c1e1100 */
[----:B------:R-:W-:Y:S02]  /*2a20*/  PLOP3.LUT P3, PT, PT, PT, UP1, 0x80, 0x8 ;  /* 0x000000000008781c */ /* 0x000fe40003f6f018 */
[----:B------:R-:W-:Y:S02]  /*2a30*/  ISETP.LT.AND P0, PT, R46, UR12, P0 ;  /* 0x0000000c2e007c0c */ /* 0x000fe40008701270 */
[----:B------:R-:W-:Y:S02]  /*2a40*/  PRMT R204, RZ, 0x7610, R204 ;  /* 0x00007610ffcc7816 */ /* 0x000fe400000000cc */
[----:B------:R-:W-:Y:S01]  /*2a50*/  ISETP.LT.AND P3, PT, R43, UR12, P3 ;  /* 0x0000000c2b007c0c */ /* 0x000fe20009f61270 */
[----:B0-----:R-:W-:-:S02]  /*2a60*/  @P1 IMAD.MOV.U32 R44, RZ, RZ, R41 ;  /* 0x000000ffff2c1224 */ /* 0x001fc400078e0029 */
[----:B------:R-:W-:Y:S01]  /*2a70*/  @P1 IMAD.MOV.U32 R45, RZ, RZ, R42 ;  /* 0x000000ffff2d1224 */ /* 0x000fe200078e002a */
[----:B------:R-:W-:-:S04]  /*2a80*/  IADD3 R43, P4, PT, R50, R179, RZ ;  /* 0x000000b3322b7210 */ /* 0x000fc80007f9e0ff */
[----:B------:R0:W2:Y:S01]  /*2a90*/  @P1 LDG.E.U8 R204, desc[UR18][R44.64] ;  /* 0x000000122ccc1981 */ /* 0x0000a2000c1e1100 */
[----:B------:R-:W-:Y:S01]  /*2aa0*/  PRMT R203, RZ, 0x7610, R203 ;  /* 0x00007610ffcb7816 */ /* 0x000fe200000000cb */
[----:B------:R-:W-:Y:S01]  /*2ab0*/  @P0 IMAD.MOV.U32 R48, RZ, RZ, R43 ;  /* 0x000000ffff300224 */ /* 0x000fe200078e002b */
[----:B------:R-:W-:Y:S02]  /*2ac0*/  LOP3.LUT R47, R105, 0x42, RZ, 0xfc, !PT ;  /* 0x00000042692f7812 */ /* 0x000fe400078efcff */
[----:B------:R-:W-:Y:S02]  /*2ad0*/  PLOP3.LUT P1, PT, PT, PT, UP1, 0x80, 0x8 ;  /* 0x000000000008781c */ /* 0x000fe40003f2f018 */
[----:B------:R-:W-:Y:S02]  /*2ae0*/  PRMT R202, RZ, 0x7610, R202 ;  /* 0x00007610ffca7816 */ /* 0x000fe400000000ca */
[----:B------:R-:W-:Y:S02]  /*2af0*/  ISETP.LT.AND P1, PT, R47, UR12, P1 ;  /* 0x0000000c2f007c0c */ /* 0x000fe40008f21270 */
[----:B0-----:R-:W-:-:S02]  /*2b00*/  LEA.HI.X.SX32 R45, R50, R177, 0x1, P4 ;  /* 0x000000b1322d7211 */ /* 0x001fc400020f0eff */
[----:B------:R-:W-:-:S03]  /*2b10*/  IADD3 R44, P5, PT, R52, R179, RZ ;  /* 0x000000b3342c7210 */ /* 0x000fc60007fbe0ff */
[----:B------:R-:W-:Y:S01]  /*2b20*/  @P0 IMAD.MOV.U32 R49, RZ, RZ, R45 ;  /* 0x000000ffff310224 */ /* 0x000fe200078e002d */
[----:B------:R-:W-:-:S04]  /*2b30*/  LEA.HI.X.SX32 R46, R52, R177, 0x1, P5 ;  /* 0x000000b1342e7211 */ /* 0x000fc800028f0eff */
[----:B------:R0:W2:Y:S01]  /*2b40*/  @P0 LDG.E.U8 R203, desc[UR18][R48.64] ;  /* 0x0000001230cb0981 */ /* 0x0000a2000c1e1100 */
[----:B------:R-:W-:Y:S02]  /*2b50*/  IADD3 R47, P4, PT, R54, R179, RZ ;  /* 0x000000b3362f7210 */ /* 0x000fe40007f9e0ff */
[----:B------:R-:W-:Y:S02]  /*2b60*/  LOP3.LUT R50, R105, 0x4a, RZ, 0xfc, !PT ;  /* 0x0000004a69327812 */ /* 0x000fe400078efcff */
[----:B------:R-:W-:Y:S01]  /*2b70*/  PLOP3.LUT P0, PT, PT, PT, UP1, 0x80, 0x8 ;  /* 0x000000000008781c */ /* 0x000fe20003f0f018 */
[----:B0-----:R-:W-:Y:S02]  /*2b80*/  @P3 IMAD.MOV.U32 R48, RZ, RZ, R44 ;  /* 0x000000ffff303224 */ /* 0x001fe400078e002c */
[----:B------:R-:W-:Y:S01]  /*2b90*/  @P3 IMAD.MOV.U32 R49, RZ, RZ, R46 ;  /* 0x000000ffff313224 */ /* 0x000fe200078e002e */
[----:B------:R-:W-:-:S04]  /*2ba0*/  ISETP.LT.AND P0, PT, R50, UR12, P0 ;  /* 0x0000000c32007c0c */ /* 0x000fc80008701270 */
[----:B------:R0:W2:Y:S01]  /*2bb0*/  @P3 LDG.E.U8 R202, desc[UR18][R48.64] ;  /* 0x0000001230ca3981 */ /* 0x0000a2000c1e1100 */
[----:B------:R-:W-:Y:S01]  /*2bc0*/  PRMT R207, RZ, 0x7610, R207 ;  /* 0x00007610ffcf7816 */ /* 0x000fe200000000cf */
[----:B------:R-:W-:Y:S01]  /*2bd0*/  @P1 IMAD.MOV.U32 R50, RZ, RZ, R47 ;  /* 0x000000ffff321224 */ /* 0x000fe200078e002f */
[----:B------:R-:W-:Y:S02]  /*2be0*/  LOP3.LUT R52, R105, 0x52, RZ, 0xfc, !PT ;  /* 0x0000005269347812 */ /* 0x000fe400078efcff */
[----:B------:R-:W-:Y:S02]  /*2bf0*/  PLOP3.LUT P3, PT, PT, PT, UP1, 0x80, 0x8 ;  /* 0x000000000008781c */ /* 0x000fe40003f6f018 */
[----:B0-----:R-:W-:Y:S02]  /*2c00*/  LEA.HI.X.SX32 R48, R54, R177, 0x1, P4 ;  /* 0x000000b136307211 */ /* 0x001fe400020f0eff */
[----:B------:R-:W-:-:S03]  /*2c10*/  IADD3 R49, P4, PT, R56, R179, RZ ;  /* 0x000000b338317210 */ /* 0x000fc60007f9e0ff */
[----:B------:R-:W-:Y:S01]  /*2c20*/  @P1 IMAD.MOV.U32 R51, RZ, RZ, R48 ;  /* 0x000000ffff331224 */ /* 0x000fe200078e0030 */
[----:B------:R-:W-:-:S04]  /*2c30*/  ISETP.LT.AND P3, PT, R52, UR12, P3 ;  /* 0x0000000c34007c0c */ /* 0x000fc80009f61270 */
        /* <DEDUP_REMOVED lines=40> */
[----:B------:R-:W-:Y:S01]  /*2ec0*/  LOP3.LUT R62, R105, 0x7a, RZ, 0xfc, !PT ;  /* 0x0000007a693e7812 */ /* 0x000fe200078efcff */
[----:B0-----:R-:W-:Y:S02]  /*2ed0*/  @P3 IMAD.MOV.U32 R60, RZ, RZ, R56 ;  /* 0x000000ffff3c3224 */ /* 0x001fe400078e0038 */
[----:B------:R-:W-:Y:S01]  /*2ee0*/  @P3 IMAD.MOV.U32 R61, RZ, RZ, R58 ;  /* 0x000000ffff3d3224 */ /* 0x000fe200078e003a */
[----:B------:R-:W-:-:S04]  /*2ef0*/  PLOP3.LUT P0, PT, PT, PT, UP1, 0x80, 0x8 ;  /* 0x000000000008781c */ /* 0x000fc80003f0f018 */
[----:B------:R0:W2:Y:S01]  /*2f00*/  @P3 LDG.E.U8 R197, desc[UR18][R60.64] ;  /* 0x000000123cc53981 */ /* 0x0000a2000c1e1100 */
[----:B------:R-:W-:Y:S02]  /*2f10*/  PRMT R124, RZ, 0x7610, R124 ;  /* 0x00007610ff7c7816 */ /* 0x000fe4000000007c */
[----:B------:R-:W-:Y:S01]  /*2f20*/  ISETP.LT.AND P0, PT, R62, UR12, P0 ;  /* 0x0000000c3e007c0c */ /* 0x000fe20008701270 */
[----:B------:R-:W-:Y:S01]  /*2f30*/  @P1 IMAD.MOV.U32 R62, RZ, RZ, R59 ;  /* 0x000000ffff3e1224 */ /* 0x000fe200078e003b */
[----:B------:R-:W-:Y:S02]  /*2f40*/  LOP3.LUT R65, R105, 0x4, RZ, 0xfc, !PT ;  /* 0x0000000469417812 */ /* 0x000fe400078efcff */
[----:B------:R-:W-:Y:S02]  /*2f50*/  PLOP3.LUT P3, PT, PT, PT, UP1, 0x80, 0x8 ;  /* 0x000000000008781c */ /* 0x000fe40003f6f018 */
[----:B0-----:R-:W-:-:S05]  /*2f60*/  LEA.HI.X.SX32 R60, R96, R177, 0x1, P4 ;  /* 0x000000b1603c7211 */ /* 0x001fca00020f0eff */
[----:B------:R-:W-:Y:S01]  /*2f70*/  @P1 IMAD.MOV.U32 R63, RZ, RZ, R60 ;  /* 0x000000ffff3f1224 */ /* 0x000fe200078e003c */
[----:B------:R-:W-:-:S04]  /*2f80*/  IADD3 R171, P4, PT, R102, R179, RZ ;  /* 0x000000b366ab7210 */ /* 0x000fc80007f9e0ff */
[----:B------:R0:W2:Y:S01]  /*2f90*/  @P1 LDG.E.U8 R124, desc[UR18][R62.64] ;  /* 0x000000123e7c1981 */ /* 0x0000a2000c1e1100 */
[----:B------:R-:W-:Y:S01]  /*2fa0*/  ISETP.LT.AND P1, PT, R65, UR12, P3 ;  /* 0x0000000c41007c0c */ /* 0x000fe20009f21270 */
[----:B------:R-:W-:Y:S01]  /*2fb0*/  IMAD.U32 R173, RZ, RZ, UR10 ;  /* 0x0000000affad7e24 */ /* 0x000fe2000f8e00ff */
[----:B------:R-:W-:Y:S02]  /*2fc0*/  IADD3 R61, P3, PT, R64, R179, RZ ;  /* 0x000000b3403d7210 */ /* 0x000fe40007f7e0ff */
[-C--:B------:R-:W-:Y:S01]  /*2fd0*/  LEA.HI.X.SX32 R169, R102, R177.reuse, 0x1, P4 ;  /* 0x000000b166a97211 */ /* 0x080fe200020f0eff */
[----:B------:R-:W-:Y:S01]  /*2fe0*/  IMAD R173, R173, 0x2, R102 ;  /* 0x00000002adad7824 */ /* 0x000fe200078e0266 */
[----:B------:R-:W-:Y:S02]  /*2ff0*/  PRMT R125, RZ, 0x7610, R125 ;  /* 0x00007610ff7d7816 */ /* 0x000fe4000000007d */
[----:B------:R-:W-:Y:S01]  /*3000*/  PRMT R119, RZ, 0x7610, R119 ;  /* 0x00007610ff777816 */ /* 0x000fe20000000077 */
[----:B------:R-:W-:Y:S01]  /*3010*/  @P0 IMAD.MOV.U32 R65, RZ, RZ, R169 ;  /* 0x000000ffff410224 */ /* 0x000fe200078e00a9 */
[----:B0-----:R-:W-:Y:S01]  /*3020*/  LEA.HI.X.SX32 R62, R64, R177, 0x1, P3 ;  /* 0x000000b1403e7211 */ /* 0x001fe200018f0eff */
[----:B------:R-:W-:Y:S01]  /*3030*/  @P0 IMAD.MOV.U32 R64, RZ, RZ, R171 ;  /* 0x000000ffff400224 */ /* 0x000fe200078e00ab */
[----:B------:R-:W-:-:S02]  /*3040*/  LOP3.LUT R63, R105, 0xc, RZ, 0xfc, !PT ;  /* 0x0000000c693f7812 */ /* 0x000fc400078efcff */
[----:B------:R-:W-:Y:S02]  /*3050*/  PLOP3.LUT P3, PT, PT, PT, UP1, 0x80, 0x8 ;  /* 0x000000000008781c */ /* 0x000fe40003f6f018 */
[----:B------:R0:W2:Y:S02]  /*3060*/  @P0 LDG.E.U8 R125, desc[UR18][R64.64] ;  /* 0x00000012407d0981 */ /* 0x0000a4000c1e1100 */
[----:B0-----:R-:W-:Y:S02]  /*3070*/  @P1 IMAD.MOV.U32 R64, RZ, RZ, R61 ;  /* 0x000000ffff401224 */ /* 0x001fe400078e003d */
[----:B------:R-:W-:-:S05]  /*3080*/  @P1 IMAD.MOV.U32 R65, RZ, RZ, R62 ;  /* 0x000000ffff411224 */ /* 0x000fca00078e003e */
[----:B------:R0:W2:Y:S01]  /*3090*/  @P1 LDG.E.U8 R119, desc[UR18][R64.64] ;  /* 0x0000001240771981 */ /* 0x0000a2000c1e1100 */
[----:B------:R-:W-:Y:S02]  /*30a0*/  ISETP.LT.AND P1, PT, R63, UR12, P3 ;  /* 0x0000000c3f007c0c */ /* 0x000fe40009f21270 */
[C---:B------:R-:W-:Y:S02]  /*30b0*/  IADD3 R63, P4, PT, R66.reuse, R179, RZ ;  /* 0x000000b3423f7210 */ /* 0x040fe40007f9e0ff */
[----:B------:R-:W-:Y:S02]  /*30c0*/  LOP3.LUT R67, R105, 0x14, RZ, 0xfc, !PT ;  /* 0x0000001469437812 */ /* 0x000fe400078efcff */
[----:B------:R-:W-:Y:S02]  /*30d0*/  PLOP3.LUT P0, PT, PT, PT, UP1, 0x80, 0x8 ;  /* 0x000000000008781c */ /* 0x000fe40003f0f018 */
[----:B------:R-:W-:Y:S02]  /*30e0*/  PLOP3.LUT P3, PT, PT, PT, UP1, 0x80, 0x8 ;  /* 0x000000000008781c */ /* 0x000fe40003f6f018 */
[----:B0-----:R-:W-:-:S02]  /*30f0*/  LEA.HI.X.SX32 R64, R66, R177, 0x1, P4 ;  /* 0x000000b142407211 */ /* 0x001fc400020f0eff */
[----:B------:R-:W-:Y:S01]  /*3100*/  LOP3.LUT R65, R105, 0x1c, RZ, 0xfc, !PT ;  /* 0x0000001c69417812 */ /* 0x000fe200078efcff */
[----:B------:R-:W-:Y:S01]  /*3110*/  @P1 IMAD.MOV.U32 R66, RZ, RZ, R63 ;  /* 0x000000ffff421224 */ /* 0x000fe200078e003f */
[----:B------:R-:W-:Y:S02]  /*3120*/  PRMT R120, RZ, 0x7610, R120 ;  /* 0x00007610ff787816 */ /* 0x000fe40000000078 */
[----:B------:R-:W-:Y:S01]  /*3130*/  ISETP.LT.AND P0, PT, R67, UR12, P0 ;  /* 0x0000000c43007c0c */ /* 0x000fe20008701270 */
[----:B------:R-:W-:Y:S01]  /*3140*/  @P1 IMAD.MOV.U32 R67, RZ, RZ, R64 ;  /* 0x000000ffff431224 */ /* 0x000fe200078e0040 */
[----:B------:R-:W-:Y:S02]  /*3150*/  LOP3.LUT R69, R105, 0x24, RZ, 0xfc, !PT ;  /* 0x0000002469457812 */ /* 0x000fe400078efcff */
[----:B------:R-:W-:Y:S02]  /*3160*/  PLOP3.LUT P4, PT, PT, PT, UP1, 0x80, 0x8 ;  /* 0x000000000008781c */ /* 0x000fe40003f8f018 */
[----:B------:R-:W-:Y:S01]  /*3170*/  ISETP.LT.AND P3, PT, R65, UR12, P3 ;  /* 0x0000000c41007c0c */ /* 0x000fe20009f61270 */
[----:B------:R0:W2:Y:S01]  /*3180*/  @P1 LDG.E.U8 R120, desc[UR18][R66.64] ;  /* 0x0000001242781981 */ /* 0x0000a2000c1e1100 */
[----:B------:R-:W-:-:S02]  /*3190*/  IADD3 R65, P5, PT, R68, R179, RZ ;  /* 0x000000b344417210 */ /* 0x000fc40007fbe0ff */
[----:B------:R-:W-:Y:S02]  /*31a0*/  ISETP.LT.AND P1, PT, R69, UR12, P4 ;  /* 0x0000000c45007c0c */ /* 0x000fe4000a721270 */
[----:B------:R-:W-:Y:S02]  /*31b0*/  PRMT R122, RZ, 0x7610, R122 ;  /* 0x00007610ff7a7816 */ /* 0x000fe4000000007a */
[----:B0-----:R-:W-:Y:S02]  /*31c0*/  IADD3 R66, P4, PT, R70, R179, RZ ;  /* 0x000000b346427210 */ /* 0x001fe40007f9e0ff */
[-C--:B------:R-:W-:Y:S02]  /*31d0*/  LEA.HI.X.SX32 R67, R68, R177.reuse, 0x1, P5 ;  /* 0x000000b144437211 */ /* 0x080fe400028f0eff */
[----:B------:R-:W-:Y:S01]  /*31e0*/  LEA.HI.X.SX32 R69, R70, R177, 0x1, P4 ;  /* 0x000000b146457211 */ /* 0x000fe200020f0eff */
[----:B------:R-:W-:Y:S02]  /*31f0*/  @P0 IMAD.MOV.U32 R70, RZ, RZ, R65 ;  /* 0x000000ffff460224 */ /* 0x000fe400078e0041 */
[----:B------:R-:W-:Y:S01]  /*3200*/  @P0 IMAD.MOV.U32 R71, RZ, RZ, R67 ;  /* 0x000000ffff470224 */ /* 0x000fe200078e0043 */
[----:B------:R-:W-:Y:S01]  /*3210*/  IADD3 R68, P5, PT, R72, R179, RZ ;  /* 0x000000b348447210 */ /* 0x000fe20007fbe0ff */
[----:B------:R-:W-:Y:S01]  /*3220*/  @P3 IMAD.MOV.U32 R73, RZ, RZ, R69 ;  /* 0x000000ffff493224 */ /* 0x000fe200078e0045 */
[----:B------:R-:W-:-:S02]  /*3230*/  PRMT R121, RZ, 0x7610, R121 ;  /* 0x00007610ff797816 */ /* 0x000fc40000000079 */
[----:B------:R0:W2:Y:S01]  /*3240*/  @P0 LDG.E.U8 R122, desc[UR18][R70.64] ;  /* 0x00000012467a0981 */ /* 0x0000a2000c1e1100 */
[----:B------:R-:W-:Y:S02]  /*3250*/  PRMT R123, RZ, 0x7610, R123 ;  /* 0x00007610ff7b7816 */ /* 0x000fe4000000007b */
[----:B0-----:R-:W-:Y:S01]  /*3260*/  LEA.HI.X.SX32 R70, R72, R177, 0x1, P5 ;  /* 0x000000b148467211 */ /* 0x001fe200028f0eff */
[----:B------:R-:W-:Y:S01]  /*3270*/  @P3 IMAD.MOV.U32 R72, RZ, RZ, R66 ;  /* 0x000000ffff483224 */ /* 0x000fe200078e0042 */
[----:B------:R-:W-:-:S04]  /*3280*/  LOP3.LUT R77, R105, 0x2c, RZ, 0xfc, !PT ;  /* 0x0000002c694d7812 */ /* 0x000fc800078efcff */
[----:B------:R0:W2:Y:S01]  /*3290*/  @P3 LDG.E.U8 R121, desc[UR18][R72.64] ;  /* 0x0000001248793981 */ /* 0x0000a2000c1e1100 */
[----:B------:R-:W-:Y:S01]  /*32a0*/  PLOP3.LUT P0, PT, PT, PT, UP1, 0x80, 0x8 ;  /* 0x000000000008781c */ /* 0x000fe20003f0f018 */
[----:B0-----:R-:W-:Y:S02]  /*32b0*/  @P1 IMAD.MOV.U32 R72, RZ, RZ, R68 ;  /* 0x000000ffff481224 */ /* 0x001fe400078e0044 */
[----:B------:R-:W-:Y:S01]  /*32c0*/  @P1 IMAD.MOV.U32 R73, RZ, RZ, R70 ;  /* 0x000000ffff491224 */ /* 0x000fe200078e0046 */
[----:B------:R-:W-:-:S04]  /*32d0*/  LOP3.LUT R75, R105, 0x34, RZ, 0xfc, !PT ;  /* 0x00000034694b7812 */ /* 0x000fc800078efcff */
[----:B------:R0:W2:Y:S01]  /*32e0*/  @P1 LDG.E.U8 R123, desc[UR18][R72.64] ;  /* 0x00000012487b1981 */ /* 0x0000a2000c1e1100 */
[----:B------:R-:W-:Y:S02]  /*32f0*/  ISETP.LT.AND P1, PT, R77, UR12, P0 ;  /* 0x0000000c4d007c0c */ /* 0x000fe40008721270 */
[----:B------:R-:W-:Y:S02]  /*3300*/  PLOP3.LUT P3, PT, PT, PT, UP1, 0x80, 0x8 ;  /* 0x000000000008781c */ /* 0x000fe40003f6f018 */
[----:B------:R-:W-:Y:S02]  /*3310*/  IADD3 R71, P4, PT, R76, R179, RZ ;  /* 0x000000b34c477210 */ /* 0x000fe40007f9e0ff */
[----:B------:R-:W-:Y:S02]  /*3320*/  ISETP.LT.AND P0, PT, R75, UR12, P3 ;  /* 0x0000000c4b007c0c */ /* 0x000fe40009f01270 */
[----:B------:R-:W-:Y:S02]  /*3330*/  LOP3.LUT R77, R105, 0x3c, RZ, 0xfc, !PT ;  /* 0x0000003c694d7812 */ /* 0x000fe400078efcff */
[----:B------:R-:W-:-:S02]  /*3340*/  PLOP3.LUT P3, PT, PT, PT, UP1, 0x80, 0x8 ;  /* 0x000000000008781c */ /* 0x000fc40003f6f018 */
[----:B0-----:R-:W-:Y:S02]  /*3350*/  LEA.HI.X.SX32 R73, R76, R177, 0x1, P4 ;  /* 0x000000b14c497211 */ /* 0x001fe400020f0eff */
[C---:B------:R-:W-:Y:S01]  /*3360*/  IADD3 R72, P5, PT, R74.reuse, R179, RZ ;  /* 0x000000b34a487210 */ /* 0x040fe20007fbe0ff */
[----:B------:R-:W-:Y:S01]  /*3370*/  @P1 IMAD.MOV.U32 R76, RZ, RZ, R71 ;  /* 0x000000ffff4c1224 */ /* 0x000fe200078e0047 */
[----:B------:R-:W-:Y:S02]  /*3380*/  PRMT R148, RZ, 0x7610, R148 ;  /* 0x00007610ff947816 */ /* 0x000fe40000000094 */
[----:B------:R-:W-:Y:S01]  /*3390*/  ISETP.LT.AND P3, PT, R77, UR12, P3 ;  /* 0x0000000c4d007c0c */ /* 0x000fe20009f61270 */
[----:B------:R-:W-:Y:S01]  /*33a0*/  @P1 IMAD.MOV.U32 R77, RZ, RZ, R73 ;  /* 0x000000ffff4d1224 */ /* 0x000fe200078e0049 */
[----:B------:R-:W-:Y:S02]  /*33b0*/  LEA.HI.X.SX32 R74, R74, R177, 0x1, P5 ;  /* 0x000000b14a4a7211 */ /* 0x000fe400028f0eff */
[----:B------:R-:W-:-:S02]  /*33c0*/  LOP3.LUT R75, R105, 0x44, RZ, 0xfc, !PT ;  /* 0x00000044694b7812 */ /* 0x000fc400078efcff */
[----:B------:R-:W-:Y:S01]  /*33d0*/  PLOP3.LUT P4, PT, PT, PT, UP1, 0x80, 0x8 ;  /* 0x000000000008781c */ /* 0x000fe20003f8f018 */
[----:B------:R0:W2:Y:S01]  /*33e0*/  @P1 LDG.E.U8 R148, desc[UR18][R76.64] ;  /* 0x000000124c941981 */ /* 0x0000a2000c1e1100 */
[----:B------:R-:W-:Y:S02]  /*33f0*/  PRMT R147, RZ, 0x7610, R147 ;  /* 0x00007610ff937816 */ /* 0x000fe40000000093 */
[----:B------:R-:W-:Y:S02]  /*3400*/  ISETP.LT.AND P1, PT, R75, UR12, P4 ;  /* 0x0000000c4b007c0c */ /* 0x000fe4000a721270 */
[----:B------:R-:W-:Y:S01]  /*3410*/  IADD3 R75, P4, PT, R80, R179, RZ ;  /* 0x000000b3504b7210 */ /* 0x000fe20007f9e0ff */
[----:B0-----:R-:W-:Y:S02]  /*3420*/  @P0 IMAD.MOV.U32 R76, RZ, RZ, R72 ;  /* 0x000000ffff4c0224 */ /* 0x001fe400078e0048 */
[----:B------:R-:W-:-:S05]  /*3430*/  @P0 IMAD.MOV.U32 R77, RZ, RZ, R74 ;  /* 0x000000ffff4d0224 */ /* 0x000fca00078e004a */
[----:B------:R0:W2:Y:S01]  /*3440*/  @P0 LDG.E.U8 R147, desc[UR18][R76.64] ;  /* 0x000000124c930981 */ /* 0x0000a2000c1e1100 */
[----:B------:R-:W-:Y:S02]  /*3450*/  PRMT R150, RZ, 0x7610, R150 ;  /* 0x00007610ff967816 */ /* 0x000fe40000000096 */
[----:B0-----:R-:W-:Y:S02]  /*3460*/  LEA.HI.X.SX32 R77, R80, R177, 0x1, P4 ;  /* 0x000000b1504d7211 */ /* 0x001fe400020f0eff */
[C---:B------:R-:W-:Y:S01]  /*3470*/  IADD3 R76, P0, PT, R78.reuse, R179, RZ ;  /* 0x000000b34e4c7210 */ /* 0x040fe20007f1e0ff */
[----:B------:R-:W-:Y:S02]  /*3480*/  @P3 IMAD.MOV.U32 R80, RZ, RZ, R75 ;  /* 0x000000ffff503224 */ /* 0x000fe400078e004b */
[----:B------:R-:W-:Y:S01]  /*3490*/  @P3 IMAD.MOV.U32 R81, RZ, RZ, R77 ;  /* 0x000000ffff513224 */ /* 0x000fe200078e004d */
[----:B------:R-:W-:Y:S02]  /*34a0*/  LEA.HI.X.SX32 R78, R78, R177, 0x1, P0 ;  /* 0x000000b14e4e7211 */ /* 0x000fe400000f0eff */
[----:B------:R-:W-:-:S02]  /*34b0*/  PRMT R149, RZ, 0x7610, R149 ;  /* 0x00007610ff957816 */ /* 0x000fc40000000095 */
[----:B------:R0:W2:Y:S01]  /*34c0*/  @P3 LDG.E.U8 R150, desc[UR18][R80.64] ;  /* 0x0000001250963981 */ /* 0x0000a2000c1e1100 */
[----:B------:R-:W-:Y:S02]  /*34d0*/  LOP3.LUT R79, R105, 0x4c, RZ, 0xfc, !PT ;  /* 0x0000004c694f7812 */ /* 0x000fe400078efcff */
[----:B------:R-:W-:Y:S01]  /*34e0*/  PLOP3.LUT P0, PT, PT, PT, UP1, 0x80, 0x8 ;  /* 0x000000000008781c */ /* 0x000fe20003f0f018 */
[----:B0-----:R-:W-:Y:S02]  /*34f0*/  @P1 IMAD.MOV.U32 R80, RZ, RZ, R76 ;  /* 0x000000ffff501224 */ /* 0x001fe400078e004c */
[----:B------:R-:W-:-:S05]  /*3500*/  @P1 IMAD.MOV.U32 R81, RZ, RZ, R78 ;  /* 0x000000ffff511224 */ /* 0x000fca00078e004e */
[----:B------:R0:W2:Y:S01]  /*3510*/  @P1 LDG.E.U8 R149, desc[UR18][R80.64] ;  /* 0x0000001250951981 */ /* 0x0000a2000c1e1100 */
[----:B------:R-:W-:Y:S02]  /*3520*/  ISETP.LT.AND P1, PT, R79, UR12, P0 ;  /* 0x0000000c4f007c0c */ /* 0x000fe40008721270 */
[C---:B------:R-:W-:Y:S02]  /*3530*/  IADD3 R79, P4, PT, R82.reuse, R179, RZ ;  /* 0x000000b3524f7210 */ /* 0x040fe40007f9e0ff */
[C---:B------:R-:W-:Y:S02]  /*3540*/  LOP3.LUT R83, R105.reuse, 0x54, RZ, 0xfc, !PT ;  /* 0x0000005469537812 */ /* 0x040fe400078efcff */
[----:B------:R-:W-:Y:S02]  /*3550*/  PLOP3.LUT P0, PT, PT, PT, UP1, 0x80, 0x8 ;  /* 0x000000000008781c */ /* 0x000fe40003f0f018 */
[----:B0-----:R-:W-:Y:S02]  /*3560*/  LEA.HI.X.SX32 R80, R82, R177, 0x1, P4 ;  /* 0x000000b152507211 */ /* 0x001fe400020f0eff */
[----:B------:R-:W-:-:S02]  /*3570*/  LOP3.LUT R81, R105, 0x5c, RZ, 0xfc, !PT ;  /* 0x0000005c69517812 */ /* 0x000fc400078efcff */
[----:B------:R-:W-:Y:S02]  /*3580*/  PLOP3.LUT P3, PT, PT, PT, UP1, 0x80, 0x8 ;  /* 0x000000000008781c */ /* 0x000fe40003f6f018 */
[----:B------:R-:W-:Y:S01]  /*3590*/  ISETP.LT.AND P0, PT, R83, UR12, P0 ;  /* 0x0000000c53007c0c */ /* 0x000fe20008701270 */
[----:B------:R-:W-:Y:S01]  /*35a0*/  @P1 IMAD.MOV.U32 R82, RZ, RZ, R79 ;  /* 0x000000ffff521224 */ /* 0x000fe200078e004f */
[----:B------:R-:W-:Y:S01]  /*35b0*/  PRMT R166, RZ, 0x7610, R166 ;  /* 0x00007610ffa67816 */ /* 0x000fe200000000a6 */
[----:B------:R-:W-:Y:S01]  /*35c0*/  @P1 IMAD.MOV.U32 R83, RZ, RZ, R80 ;  /* 0x000000ffff531224 */ /* 0x000fe200078e0050 */
[----:B------:R-:W-:Y:S02]  /*35d0*/  ISETP.LT.AND P3, PT, R81, UR12, P3 ;  /* 0x0000000c51007c0c */ /* 0x000fe40009f61270 */
[----:B------:R-:W-:Y:S02]  /*35e0*/  IADD3 R81, P5, PT, R84, R179, RZ ;  /* 0x000000b354517210 */ /* 0x000fe40007fbe0ff */
[----:B------:R-:W-:Y:S01]  /*35f0*/  LOP3.LUT R86, R105, 0x64, RZ, 0xfc, !PT ;  /* 0x0000006469567812 */ /* 0x000fe200078efcff */
[----:B------:R0:W2:Y:S01]  /*3600*/  @P1 LDG.E.U8 R166, desc[UR18][R82.64] ;  /* 0x0000001252a61981 */ /* 0x0000a2000c1e1100 */
[----:B------:R-:W-:-:S02]  /*3610*/  PLOP3.LUT P4, PT, PT, PT, UP1, 0x80, 0x8 ;  /* 0x000000000008781c */ /* 0x000fc40003f8f018 */
[----:B------:R-:W-:Y:S02]  /*3620*/  PRMT R167, RZ, 0x7610, R167 ;  /* 0x00007610ffa77816 */ /* 0x000fe400000000a7 */
[----:B------:R-:W-:Y:S02]  /*3630*/  ISETP.LT.AND P1, PT, R86, UR12, P4 ;  /* 0x0000000c56007c0c */ /* 0x000fe4000a721270 */
[----:B0-----:R-:W-:Y:S02]  /*3640*/  LEA.HI.X.SX32 R83, R84, R177, 0x1, P5 ;  /* 0x000000b154537211 */ /* 0x001fe400028f0eff */
[-C--:B------:R-:W-:Y:S01]  /*3650*/  IADD3 R82, P4, PT, R85, R179.reuse, RZ ;  /* 0x000000b355527210 */ /* 0x080fe20007f9e0ff */
[----:B------:R-:W-:Y:S02]  /*3660*/  @P0 IMAD.MOV.U32 R86, RZ, RZ, R81 ;  /* 0x000000ffff560224 */ /* 0x000fe400078e0051 */
[----:B------:R-:W-:Y:S01]  /*3670*/  @P0 IMAD.MOV.U32 R87, RZ, RZ, R83 ;  /* 0x000000ffff570224 */ /* 0x000fe200078e0053 */
[----:B------:R-:W-:-:S02]  /*3680*/  IADD3 R84, P5, PT, R88, R179, RZ ;  /* 0x000000b358547210 */ /* 0x000fc40007fbe0ff */
[-C--:B------:R-:W-:Y:S02]  /*3690*/  LEA.HI.X.SX32 R85, R85, R177.reuse, 0x1, P4 ;  /* 0x000000b155557211 */ /* 0x080fe400020f0eff */
[----:B------:R0:W2:Y:S01]  /*36a0*/  @P0 LDG.E.U8 R167, desc[UR18][R86.64] ;  /* 0x0000001256a70981 */ /* 0x0000a2000c1e1100 */
[----:B------:R-:W-:Y:S02]  /*36b0*/  PRMT R168, RZ, 0x7610, R168 ;  /* 0x00007610ffa87816 */ /* 0x000fe400000000a8 */
[----:B------:R-:W-:Y:S01]  /*36c0*/  @P3 IMAD.MOV.U32 R89, RZ, RZ, R85 ;  /* 0x000000ffff593224 */ /* 0x000fe200078e0055 */
        /* <DEDUP_REMOVED lines=14> */
[----:B0-----:R-:W-:Y:S02]  /*37b0*/  LEA.HI.X.SX32 R89, R91, R177, 0x1, P4 ;  /* 0x000000b15b597211 */ /* 0x001fe400020f0eff */
[----:B------:R-:W-:-:S02]  /*37c0*/  LOP3.LUT R95, R105, 0x7c, RZ, 0xfc, !PT ;  /* 0x0000007c695f7812 */ /* 0x000fc400078efcff */
[----:B------:R-:W-:Y:S02]  /*37d0*/  PLOP3.LUT P3, PT, PT, PT, UP1, 0x80, 0x8 ;  /* 0x000000000008781c */ /* 0x000fe40003f6f018 */
[C---:B------:R-:W-:Y:S01]  /*37e0*/  IADD3 R88, P5, PT, R90.reuse, R179, RZ ;  /* 0x000000b35a587210 */ /* 0x040fe20007fbe0ff */
[----:B------:R-:W-:Y:S01]  /*37f0*/  @P1 IMAD.MOV.U32 R96, RZ, RZ, R87 ;  /* 0x000000ffff601224 */ /* 0x000fe200078e0057 */
[----:B------:R-:W-:Y:S01]  /*3800*/  PRMT R151, RZ, 0x7610, R151 ;  /* 0x00007610ff977816 */ /* 0x000fe20000000097 */
[----:B------:R-:W-:Y:S01]  /*3810*/  @P1 IMAD.MOV.U32 R97, RZ, RZ, R89 ;  /* 0x000000ffff611224 */ /* 0x000fe200078e0059 */
[----:B------:R-:W-:Y:S02]  /*3820*/  ISETP.LT.AND P3, PT, R95, UR12, P3 ;  /* 0x0000000c5f007c0c */ /* 0x000fe40009f61270 */
[----:B------:R-:W-:Y:S02]  /*3830*/  LEA.HI.X.SX32 R90, R90, R177, 0x1, P5 ;  /* 0x000000b15a5a7211 */ /* 0x000fe400028f0eff */
[----:B------:R-:W-:Y:S01]  /*3840*/  PRMT R152, RZ, 0x7610, R152 ;  /* 0x00007610ff987816 */ /* 0x000fe20000000098 */
[----:B------:R0:W2:Y:S01]  /*3850*/  @P1 LDG.E.U8 R151, desc[UR18][R96.64] ;  /* 0x0000001260971981 */ /* 0x0000a2000c1e1100 */
[----:B------:R-:W-:-:S02]  /*3860*/  IADD3 R175, P5, PT, R173, R179, RZ ;  /* 0x000000b3adaf7210 */ /* 0x000fc40007fbe0ff */
[----:B------:R-:W-:Y:S02]  /*3870*/  LOP3.LUT R93, R105, 0x6, RZ, 0xfc, !PT ;  /* 0x00000006695d7812 */ /* 0x000fe400078efcff */
[----:B------:R-:W-:Y:S02]  /*3880*/  PLOP3.LUT P4, PT, PT, PT, UP1, 0x80, 0x8 ;  /* 0x000000000008781c */ /* 0x000fe40003f8f018 */
[----:B------:R-:W-:Y:S01]  /*3890*/  LEA.HI.X.SX32 R173, R173, R177, 0x1, P5 ;  /* 0x000000b1adad7211 */ /* 0x000fe200028f0eff */
[----:B0-----:R-:W-:Y:S02]  /*38a0*/  @P0 IMAD.MOV.U32 R96, RZ, RZ, R88 ;  /* 0x000000ffff600224 */ /* 0x001fe400078e0058 */
[----:B------:R-:W-:Y:S01]  /*38b0*/  @P0 IMAD.MOV.U32 R97, RZ, RZ, R90 ;  /* 0x000000ffff610224 */ /* 0x000fe200078e005a */
[----:B------:R-:W-:Y:S02]  /*38c0*/  ISETP.LT.AND P1, PT, R93, UR12, P4 ;  /* 0x0000000c5d007c0c */ /* 0x000fe4000a721270 */
[----:B------:R-:W-:-:S02]  /*38d0*/  LOP3.LUT R93, R105, 0x16, RZ, 0xfc, !PT ;  /* 0x00000016695d7812 */ /* 0x000fc400078efcff */
[----:B------:R0:W2:Y:S01]  /*38e0*/  @P0 LDG.E.U8 R152, desc[UR18][R96.64] ;  /* 0x0000001260980981 */ /* 0x0000a2000c1e1100 */
[----:B------:R-:W-:Y:S02]  /*38f0*/  PLOP3.LUT P0, PT, PT, PT, UP1, 0x80, 0x8 ;  /* 0x000000000008781c */ /* 0x000fe40003f0f018 */
[----:B------:R-:W-:Y:S02]  /*3900*/  PRMT R153, RZ, 0x7610, R153 ;  /* 0x00007610ff997816 */ /* 0x000fe40000000099 */
[C---:B------:R-:W-:Y:S02]  /*3910*/  IADD3 R91, P4, PT, R92.reuse, R179, RZ ;  /* 0x000000b35c5b7210 */ /* 0x040fe40007f9e0ff */
[----:B------:R-:W-:Y:S01]  /*3920*/  ISETP.LT.AND P0, PT, R93, UR12, P0 ;  /* 0x0000000c5d007c0c */ /* 0x000fe20008701270 */
[----:B0-----:R-:W-:Y:S02]  /*3930*/  @P3 IMAD.MOV.U32 R96, RZ, RZ, R175 ;  /* 0x000000ffff603224 */ /* 0x001fe400078e00af */
[----:B------:R-:W-:Y:S01]  /*3940*/  @P3 IMAD.MOV.U32 R97, RZ, RZ, R173 ;  /* 0x000000ffff613224 */ /* 0x000fe200078e00ad */
[----:B------:R-:W-:-:S04]  /*3950*/  LEA.HI.X.SX32 R92, R92, R177, 0x1, P4 ;  /* 0x000000b15c5c7211 */ /* 0x000fc800020f0eff */
[----:B------:R0:W2:Y:S01]  /*3960*/  @P3 LDG.E.U8 R153, desc[UR18][R96.64] ;  /* 0x0000001260993981 */ /* 0x0000a2000c1e1100 */
[C---:B------:R-:W-:Y:S02]  /*3970*/  IADD3 R93, P3, PT, R94.reuse, R179, RZ ;  /* 0x000000b35e5d7210 */ /* 0x040fe40007f7e0ff */
[----:B------:R-:W-:Y:S02]  /*3980*/  PRMT R154, RZ, 0x7610, R154 ;  /* 0x00007610ff9a7816 */ /* 0x000fe4000000009a */
[----:B------:R-:W-:Y:S01]  /*3990*/  LEA.HI.X.SX32 R94, R94, R177, 0x1, P3 ;  /* 0x000000b15e5e7211 */ /* 0x000fe200018f0eff */
[----:B0-----:R-:W-:Y:S02]  /*39a0*/  @P1 IMAD.MOV.U32 R96, RZ, RZ, R91 ;  /* 0x000000ffff601224 */ /* 0x001fe400078e005b */
[----:B------:R-:W-:Y:S01]  /*39b0*/  @P1 IMAD.MOV.U32 R97, RZ, RZ, R92 ;  /* 0x000000ffff611224 */ /* 0x000fe200078e005c */
[----:B------:R-:W-:Y:S02]  /*39c0*/  PRMT R157, RZ, 0x7610, R157 ;  /* 0x00007610ff9d7816 */ /* 0x000fe4000000009d */
[----:B------:R-:W-:-:S02]  /*39d0*/  LOP3.LUT R102, R105, 0x26, RZ, 0xfc, !PT ;  /* 0x0000002669667812 */ /* 0x000fc400078efcff */
[----:B------:R0:W2:Y:S01]  /*39e0*/  @P1 LDG.E.U8 R154, desc[UR18][R96.64] ;  /* 0x00000012609a1981 */ /* 0x0000a2000c1e1100 */
[----:B------:R-:W-:Y:S02]  /*39f0*/  PLOP3.LUT P1, PT, PT, PT, UP1, 0x80, 0x8 ;  /* 0x000000000008781c */ /* 0x000fe40003f2f018 */
[C---:B------:R-:W-:Y:S02]  /*3a00*/  LOP3.LUT R101, R105.reuse, 0x36, RZ, 0xfc, !PT ;  /* 0x0000003669657812 */ /* 0x040fe400078efcff */
[----:B------:R-:W-:Y:S02]  /*3a10*/  PLOP3.LUT P3, PT, PT, PT, UP1, 0x80, 0x8 ;  /* 0x000000000008781c */ /* 0x000fe40003f6f018 */
[----:B------:R-:W-:Y:S01]  /*3a20*/  LOP3.LUT R95, R105, 0x46, RZ, 0xfc, !PT ;  /* 0x00000046695f7812 */ /* 0x000fe200078efcff */
[----:B0-----:R-:W-:Y:S02]  /*3a30*/  @P0 IMAD.MOV.U32 R96, RZ, RZ, R93 ;  /* 0x000000ffff600224 */ /* 0x001fe400078e005d */
[----:B------:R-:W-:Y:S01]  /*3a40*/  @P0 IMAD.MOV.U32 R97, RZ, RZ, R94 ;  /* 0x000000ffff610224 */ /* 0x000fe200078e005e */
[----:B------:R-:W-:-:S02]  /*3a50*/  PLOP3.LUT P4, PT, PT, PT, UP1, 0x80, 0x8 ;  /* 0x000000000008781c */ /* 0x000fc40003f8f018 */
[----:B------:R-:W-:Y:S02]  /*3a60*/  ISETP.LT.AND P1, PT, R102, UR12, P1 ;  /* 0x0000000c66007c0c */ /* 0x000fe40008f21270 */
[----:B------:R0:W2:Y:S01]  /*3a70*/  @P0 LDG.E.U8 R157, desc[UR18][R96.64] ;  /* 0x00000012609d0981 */ /* 0x0000a2000c1e1100 */
[----:B------:R-:W-:Y:S02]  /*3a80*/  ISETP.LT.AND P0, PT, R101, UR12, P3 ;  /* 0x0000000c65007c0c */ /* 0x000fe40009f01270 */
[----:B------:R-:W-:Y:S02]  /*3a90*/  ISETP.LT.AND P3, PT, R95, UR12, P4 ;  /* 0x0000000c5f007c0c */ /* 0x000fe4000a761270 */
[----:B------:R-:W-:-:S04]  /*3aa0*/  IADD3 R95, P4, PT, R98, R179, RZ ;  /* 0x000000b3625f7210 */ /* 0x000fc80007f9e0ff */
[----:B------:R-:W-:Y:S02]  /*3ab0*/  LEA.HI.X.SX32 R98, R98, R177, 0x1, P4 ;  /* 0x000000b162627211 */ /* 0x000fe400020f0eff */
[C---:B0-----:R-:W-:Y:S01]  /*3ac0*/  IADD3 R96, P5, PT, R99.reuse, R179, RZ ;  /* 0x000000b363607210 */ /* 0x041fe20007fbe0ff */
[----:B------:R-:W-:Y:S01]  /*3ad0*/  @P1 IMAD.MOV.U32 R162, RZ, RZ, R95 ;  /* 0x000000ffffa21224 */ /* 0x000fe200078e005f */
[----:B------:R-:W-:Y:S01]  /*3ae0*/  PRMT R159, RZ, 0x7610, R159 ;  /* 0x00007610ff9f7816 */ /* 0x000fe2000000009f */
[----:B------:R-:W-:Y:S01]  /*3af0*/  @P1 IMAD.MOV.U32 R163, RZ, RZ, R98 ;  /* 0x000000ffffa31224 */ /* 0x000fe200078e0062 */
[----:B------:R-:W-:Y:S02]  /*3b00*/  LEA.HI.X.SX32 R99, R99, R177, 0x1, P5 ;  /* 0x000000b163637211 */ /* 0x000fe400028f0eff */
[C---:B------:R-:W-:Y:S02]  /*3b10*/  IADD3 R97, P6, PT, R100.reuse, R179, RZ ;  /* 0x000000b364617210 */ /* 0x040fe40007fde0ff */
[----:B------:R-:W-:Y:S01]  /*3b20*/  PRMT R160, RZ, 0x7610, R160 ;  /* 0x00007610ffa07816 */ /* 0x000fe200000000a0 */
[----:B------:R0:W2:Y:S01]  /*3b30*/  @P1 LDG.E.U8 R159, desc[UR18][R162.64] ;  /* 0x00000012a29f1981 */ /* 0x0000a2000c1e1100 */
[----:B------:R-:W-:Y:S01]  /*3b40*/  UIADD3 UR5, UPT, UPT, UR4, 0x12, URZ ;  /* 0x0000001204057890 */ /* 0x000fe2000fffe0ff */
[----:B------:R-:W-:Y:S01]  /*3b50*/  LEA.HI.X.SX32 R100, R100, R177, 0x1, P6 ;  /* 0x000000b164647211 */ /* 0x000fe200030f0eff */
[----:B------:R-:W-:Y:S01]  /*3b60*/  UIADD3 UR14, UPT, UPT, UR4, 0x13, URZ ;  /* 0x00000013040e7890 */ /* 0x000fe2000fffe0ff */
[----:B------:R-:W-:Y:S01]  /*3b70*/  LOP3.LUT R102, R105, 0x56, RZ, 0xfc, !PT ;  /* 0x0000005669667812 */ /* 0x000fe200078efcff */
[----:B0-----:R-:W-:-:S02]  /*3b80*/  @P0 IMAD.MOV.U32 R162, RZ, RZ, R96 ;  /* 0x000000ffffa20224 */ /* 0x001fc400078e0060 */
[----:B------:R-:W-:Y:S01]  /*3b90*/  @P0 IMAD.MOV.U32 R163, RZ, RZ, R99 ;  /* 0x000000ffffa30224 */ /* 0x000fe200078e0063 */
[----:B------:R-:W-:Y:S01]  /*3ba0*/  PRMT R161, RZ, 0x7610, R161 ;  /* 0x00007610ffa17816 */ /* 0x000fe200000000a1 */
[----:B------:R-:W-:-:S03]  /*3bb0*/  IMAD.U32 R156, RZ, RZ, UR5 ;  /* 0x00000005ff9c7e24 */ /* 0x000fc6000f8e00ff */
[----:B------:R0:W2:Y:S01]  /*3bc0*/  @P0 LDG.E.U8 R160, desc[UR18][R162.64] ;  /* 0x00000012a2a00981 */ /* 0x0000a2000c1e1100 */
[----:B------:R-:W-:Y:S01]  /*3bd0*/  PLOP3.LUT P0, PT, PT, PT, UP1, 0x80, 0x8 ;  /* 0x000000000008781c */ /* 0x000fe20003f0f018 */
[----:B------:R-:W-:Y:S01]  /*3be0*/  IMAD.U32 R172, RZ, RZ, UR14 ;  /* 0x0000000effac7e24 */ /* 0x000fe2000f8e00ff */
[----:B------:R-:W-:Y:S02]  /*3bf0*/  LOP3.LUT R101, R105, 0x66, RZ, 0xfc, !PT ;  /* 0x0000006669657812 */ /* 0x000fe400078efcff */
[----:B------:R-:W-:Y:S02]  /*3c00*/  PLOP3.LUT P1, PT, PT, PT, UP1, 0x80, 0x8 ;  /* 0x000000000008781c */ /* 0x000fe40003f2f018 */
[----:B------:R-:W-:Y:S01]  /*3c10*/  ISETP.LT.AND P0, PT, R102, UR12, P0 ;  /* 0x0000000c66007c0c */ /* 0x000fe20008701270 */
[----:B0-----:R-:W-:Y:S02]  /*3c20*/  @P3 IMAD.MOV.U32 R162, RZ, RZ, R97 ;  /* 0x000000ffffa23224 */ /* 0x001fe400078e0061 */
[----:B------:R-:W-:Y:S01]  /*3c30*/  @P3 IMAD.MOV.U32 R163, RZ, RZ, R100 ;  /* 0x000000ffffa33224 */ /* 0x000fe200078e0064 */
[----:B------:R-:W-:Y:S01]  /*3c40*/  UIADD3 UR20, UPT, UPT, UR4, 0x14, URZ ;  /* 0x0000001404147890 */ /* 0x000fe2000fffe0ff */
[----:B------:R-:W-:-:S02]  /*3c50*/  ISETP.LT.AND P1, PT, R101, UR12, P1 ;  /* 0x0000000c65007c0c */ /* 0x000fc40008f21270 */
[----:B------:R-:W-:Y:S01]  /*3c60*/  IABS R193, R156 ;  /* 0x0000009c00c17213 */ /* 0x000fe20000000000 */
[----:B------:R0:W2:Y:S01]  /*3c70*/  @P3 LDG.E.U8 R161, desc[UR18][R162.64] ;  /* 0x00000012a2a13981 */ /* 0x0000a2000c1e1100 */
[C---:B------:R-:W-:Y:S02]  /*3c80*/  IADD3 R101, P3, PT, R103.reuse, R179, RZ ;  /* 0x000000b367657210 */ /* 0x040fe40007f7e0ff */
[----:B------:R-:W-:Y:S01]  /*3c90*/  IABS R192, R172 ;  /* 0x000000ac00c07213 */ /* 0x000fe20000000000 */
[----:B------:R-:W-:Y:S01]  /*3ca0*/  IMAD.U32 R191, RZ, RZ, UR20 ;  /* 0x00000014ffbf7e24 */ /* 0x000fe2000f8e00ff */
[----:B------:R-:W-:Y:S01]  /*3cb0*/  LEA.HI.X.SX32 R103, R103, R177, 0x1, P3 ;  /* 0x000000b167677211 */ /* 0x000fe200018f0eff */
[----:B------:R-:W-:Y:S01]  /*3cc0*/  IMAD.HI.U32 R172, R106, R193, RZ ;  /* 0x000000c16aac7227 */ /* 0x000fe200078e00ff */
[----:B------:R-:W-:-:S03]  /*3cd0*/  UIADD3 UR21, UPT, UPT, UR4, 0x15, URZ ;  /* 0x0000001504157890 */ /* 0x000fc6000fffe0ff */
[----:B------:R-:W-:Y:S01]  /*3ce0*/  IMAD.HI.U32 R156, R106, R192, RZ ;  /* 0x000000c06a9c7227 */ /* 0x000fe200078e00ff */
[----:B0-----:R-:W-:Y:S02]  /*3cf0*/  PRMT R162, RZ, 0x7610, R162 ;  /* 0x00007610ffa27816 */ /* 0x001fe400000000a2 */
[----:B------:R-:W-:Y:S01]  /*3d00*/  IABS R191, R191 ;  /* 0x000000bf00bf7213 */ /* 0x000fe20000000000 */
[----:B------:R-:W-:Y:S02]  /*3d10*/  IMAD.MOV R172, RZ, RZ, -R172 ;  /* 0x000000ffffac7224 */ /* 0x000fe400078e0aac */
[----:B------:R-:W-:Y:S02]  /*3d20*/  @P0 IMAD.MOV.U32 R182, RZ, RZ, R101 ;  /* 0x000000ffffb60224 */ /* 0x000fe400078e0065 */
[----:B------:R-:W-:Y:S02]  /*3d30*/  @P0 IMAD.MOV.U32 R183, RZ, RZ, R103 ;  /* 0x000000ffffb70224 */ /* 0x000fe400078e0067 */
[----:B------:R-:W-:Y:S01]  /*3d40*/  IMAD.MOV R156, RZ, RZ, -R156 ;  /* 0x000000ffff9c7224 */ /* 0x000fe200078e0a9c */
[----:B------:R-:W-:Y:S01]  /*3d50*/  IADD3 R102, P4, PT, R104, R179, RZ ;  /* 0x000000b368667210 */ /* 0x000fe20007f9e0ff */
[C---:B------:R-:W-:Y:S01]  /*3d60*/  IMAD R193, R143.reuse, R172, R193 ;  /* 0x000000ac8fc17224 */ /* 0x040fe200078e02c1 */
[----:B------:R0:W2:Y:S01]  /*3d70*/  @P0 LDG.E.U8 R162, desc[UR18][R182.64] ;  /* 0x00000012b6a20981 */ /* 0x0000a2000c1e1100 */
[----:B------:R-:W-:-:S02]  /*3d80*/  IMAD R192, R143, R156, R192 ;  /* 0x0000009c8fc07224 */ /* 0x000fc400078e02c0 */
[----:B------:R-:W-:Y:S01]  /*3d90*/  IMAD.U32 R172, RZ, RZ, UR21 ;  /* 0x00000015ffac7e24 */ /* 0x000fe2000f8e00ff */
[C---:B------:R-:W-:Y:S01]  /*3da0*/  ISETP.GT.U32.AND P0, PT, R143.reuse, R142, PT ;  /* 0x0000008e8f00720c */ /* 0x040fe20003f04070 */
[----:B------:R-:W-:Y:S01]  /*3db0*/  IMAD.HI.U32 R156, R106, R191, RZ ;  /* 0x000000bf6a9c7227 */ /* 0x000fe200078e00ff */
[----:B------:R-:W-:Y:S01]  /*3dc0*/  LEA.HI.X.SX32 R104, R104, R177, 0x1, P4 ;  /* 0x000000b168687211 */ /* 0x000fe200020f0eff */
[----:B-1----:R-:W-:Y:S01]  /*3dd0*/  UIADD3 UR27, UPT, UPT, UR4, 0x17, URZ ;  /* 0x00000017041b7890 */ /* 0x002fe2000fffe0ff */
[----:B------:R-:W-:Y:S01]  /*3de0*/  IABS R190, R172 ;  /* 0x000000ac00be7213 */ /* 0x000fe20000000000 */
[----:B------:R-:W-:Y:S01]  /*3df0*/  IMAD.MOV R156, RZ, RZ, -R156 ;  /* 0x000000ffff9c7224 */ /* 0x000fe200078e0a9c */
[----:B------:R-:W-:Y:S01]  /*3e00*/  PRMT R163, RZ, 0x7610, R163 ;  /* 0x00007610ffa37816 */ /* 0x000fe200000000a3 */
[----:B0-----:R-:W-:Y:S02]  /*3e10*/  @P1 IMAD.MOV.U32 R182, RZ, RZ, R102 ;  /* 0x000000ffffb61224 */ /* 0x001fe400078e0066 */
[----:B------:R-:W-:Y:S01]  /*3e20*/  @P1 IMAD.MOV.U32 R183, RZ, RZ, R104 ;  /* 0x000000ffffb71224 */ /* 0x000fe200078e0068 */
[C---:B------:R-:W-:Y:S01]  /*3e30*/  ISETP.GT.U32.AND P3, PT, R143.reuse, R138, PT ;  /* 0x0000008a8f00720c */ /* 0x040fe20003f64070 */
[----:B------:R-:W-:-:S02]  /*3e40*/  IMAD R191, R143, R156, R191 ;  /* 0x0000009c8fbf7224 */ /* 0x000fc400078e02bf */
[----:B------:R-:W-:Y:S01]  /*3e50*/  IMAD.U32 R188, RZ, RZ, UR27 ;  /* 0x0000001bffbc7e24 */ /* 0x000fe2000f8e00ff */
[----:B------:R-:W-:Y:S01]  /*3e60*/  UIADD3 UR45, UPT, UPT, UR4, 0x19, URZ ;  /* 0x00000019042d7890 */ /* 0x000fe2000fffe0ff */
[----:B------:R-:W-:Y:S01]  /*3e70*/  IMAD.HI.U32 R156, R106, R190, RZ ;  /* 0x000000be6a9c7227 */ /* 0x000fe200078e00ff */
[----:B------:R0:W2:Y:S01]  /*3e80*/  @P1 LDG.E.U8 R163, desc[UR18][R182.64] ;  /* 0x00000012b6a31981 */ /* 0x0000a2000c1e1100 */
[C---:B------:R-:W-:Y:S02]  /*3e90*/  ISETP.GT.U32.AND P1, PT, R143.reuse, R140, PT ;  /* 0x0000008c8f00720c */ /* 0x040fe40003f24070 */
[----:B------:R-:W-:Y:S01]  /*3ea0*/  IABS R188, R188 ;  /* 0x000000bc00bc7213 */ /* 0x000fe20000000000 */
[----:B------:R-:W-:Y:S02]  /*3eb0*/  IMAD.MOV R156, RZ, RZ, -R156 ;  /* 0x000000ffff9c7224 */ /* 0x000fe400078e0a9c */
[----:B------:R-:W-:Y:S01]  /*3ec0*/  @!P0 IMAD.IADD R142, R142, 0x1, -R143 ;  /* 0x000000018e8e8824 */ /* 0x000fe200078e0a8f */
[C---:B------:R-:W-:Y:S01]  /*3ed0*/  ISETP.GT.U32.AND P0, PT, R143.reuse, R137, PT ;  /* 0x000000898f00720c */ /* 0x040fe20003f04070 */
[----:B------:R-:W-:-:S02]  /*3ee0*/  IMAD R190, R143, R156, R190 ;  /* 0x0000009c8fbe7224 */ /* 0x000fc400078e02be */
[----:B------:R-:W-:Y:S02]  /*3ef0*/  IMAD.U32 R186, RZ, RZ, UR45 ;  /* 0x0000002dffba7e24 */ /* 0x000fe4000f8e00ff */
[----:B------:R-:W-:Y:S01]  /*3f00*/  IMAD.HI.U32 R156, R106, R188, RZ ;  /* 0x000000bc6a9c7227 */ /* 0x000fe200078e00ff */
[----:B------:R-:W-:Y:S01]  /*3f10*/  UIADD3 UR46, UPT, UPT, UR4, 0x1a, URZ ;  /* 0x0000001a042e7890 */ /* 0x000fe2000fffe0ff */
[C---:B------:R-:W-:Y:S02]  /*3f20*/  ISETP.GT.U32.AND P4, PT, R143.reuse, R141, PT ;  /* 0x0000008d8f00720c */ /* 0x040fe40003f84070 */
[----:B------:R-:W-:Y:S01]  /*3f30*/  IMAD.MOV R156, RZ, RZ, -R156 ;  /* 0x000000ffff9c7224 */ /* 0x000fe200078e0a9c */
[----:B------:R-:W-:Y:S01]  /*3f40*/  IABS R186, R186 ;  /* 0x000000ba00ba7213 */ /* 0x000fe20000000000 */
[----:B------:R-:W-:Y:S01]  /*3f50*/  @!P3 IMAD.IADD R138, R138, 0x1, -R143 ;  /* 0x000000018a8ab824 */ /* 0x000fe200078e0a8f */
[C---:B------:R-:W-:Y:S01]  /*3f60*/  ISETP.GT.U32.AND P3, PT, R143.reuse, R133, PT ;  /* 0x000000858f00720c */ /* 0x040fe20003f64070 */
[----:B------:R-:W-:Y:S01]  /*3f70*/  IMAD R188, R143, R156, R188 ;  /* 0x0000009c8fbc7224 */ /* 0x000fe200078e02bc */
[----:B------:R-:W-:Y:S01]  /*3f80*/  UIADD3 UR26, UPT, UPT, UR4, 0x16, URZ ;  /* 0x00000016041a7890 */ /* 0x000fe2000fffe0ff */
[----:B------:R-:W-:-:S02]  /*3f90*/  IMAD.U32 R185, RZ, RZ, UR46 ;  /* 0x0000002effb97e24 */ /* 0x000fc4000f8e00ff */
[----:B------:R-:W-:Y:S01]  /*3fa0*/  @!P1 IMAD.IADD R140, R140, 0x1, -R143 ;  /* 0x000000018c8c9824 */ /* 0x000fe200078e0a8f */
[----:B------:R-:W-:Y:S01]  /*3fb0*/  ISETP.GT.U32.AND P1, PT, R143, R134, PT ;  /* 0x000000868f00720c */ /* 0x000fe20003f24070 */
[----:B------:R-:W-:Y:S01]  /*3fc0*/  IMAD.HI.U32 R156, R106, R186, RZ ;  /* 0x000000ba6a9c7227 */ /* 0x000fe200078e00ff */
[----:B------:R-:W-:-:S03]  /*3fd0*/  UIADD3 UR49, UPT, UPT, UR4, 0x1d, URZ ;  /* 0x0000001d04317890 */ /* 0x000fc6000fffe0ff */
[--C-:B------:R-:W-:Y:S01]  /*3fe0*/  @!P0 IMAD.IADD R137, R137, 0x1, -R143.reuse ;  /* 0x0000000189898824 */ /* 0x100fe200078e0a8f */
[----:B------:R-:W-:Y:S01]  /*3ff0*/  ISETP.GT.U32.AND P0, PT, R143, R132, PT ;  /* 0x000000848f00720c */ /* 0x000fe20003f04070 */
[----:B------:R-:W-:Y:S01]  /*4000*/  IMAD.MOV R156, RZ, RZ, -R156 ;  /* 0x000000ffff9c7224 */ /* 0x000fe200078e0a9c */
[----:B------:R-:W-:Y:S01]  /*4010*/  IABS R185, R185 ;  /* 0x000000b900b97213 */ /* 0x000fe20000000000 */
[----:B------:R-:W-:Y:S02]  /*4020*/  IMAD.U32 R189, RZ, RZ, UR26 ;  /* 0x0000001affbd7e24 */ /* 0x000fe4000f8e00ff */
[----:B------:R-:W-:Y:S01]  /*4030*/  @!P4 IMAD.IADD R141, R141, 0x1, -R143 ;  /* 0x000000018d8dc824 */ /* 0x000fe200078e0a8f */
[C---:B------:R-:W-:Y:S01]  /*4040*/  ISETP.GT.U32.AND P4, PT, R143.reuse, R136, PT ;  /* 0x000000888f00720c */ /* 0x040fe20003f84070 */
[C---:B------:R-:W-:Y:S01]  /*4050*/  IMAD R186, R143.reuse, R156, R186 ;  /* 0x0000009c8fba7224 */ /* 0x040fe200078e02ba */
[----:B------:R-:W-:Y:S01]  /*4060*/  ISETP.GT.U32.AND P5, PT, R143, R135, PT ;  /* 0x000000878f00720c */ /* 0x000fe20003fa4070 */
[----:B0-----:R-:W-:Y:S01]  /*4070*/  IMAD.U32 R182, RZ, RZ, UR49 ;  /* 0x00000031ffb67e24 */ /* 0x001fe2000f8e00ff */
[----:B------:R-:W-:Y:S01]  /*4080*/  UIADD3 UR44, UPT, UPT, UR4, 0x18, URZ ;  /* 0x00000018042c7890 */ /* 0x000fe2000fffe0ff */
[----:B------:R-:W-:Y:S01]  /*4090*/  IMAD.HI.U32 R156, R106, R185, RZ ;  /* 0x000000b96a9c7227 */ /* 0x000fe200078e00ff */
[----:B------:R-:W-:-:S03]  /*40a0*/  IABS R189, R189 ;  /* 0x000000bd00bd7213 */ /* 0x000fc60000000000 */
[--C-:B------:R-:W-:Y:S01]  /*40b0*/  @!P3 IMAD.IADD R133, R133, 0x1, -R143.reuse ;  /* 0x000000018585b824 */ /* 0x100fe200078e0a8f */
[C---:B------:R-:W-:Y:S01]  /*40c0*/  ISETP.GT.U32.AND P3, PT, R143.reuse, R128, PT ;  /* 0x000000808f00720c */ /* 0x040fe20003f64070 */
[----:B------:R-:W-:Y:S01]  /*40d0*/  IMAD.MOV R156, RZ, RZ, -R156 ;  /* 0x000000ffff9c7224 */ /* 0x000fe200078e0a9c */
[----:B------:R-:W-:Y:S01]  /*40e0*/  IABS R182, R182 ;  /* 0x000000b600b67213 */ /* 0x000fe20000000000 */
[--C-:B------:R-:W-:Y:S01]  /*40f0*/  @!P1 IMAD.IADD R134, R134, 0x1, -R143.reuse ;  /* 0x0000000186869824 */ /* 0x100fe200078e0a8f */
[C---:B------:R-:W-:Y:S01]  /*4100*/  ISETP.GT.U32.AND P1, PT, R143.reuse, R129, PT ;  /* 0x000000818f00720c */ /* 0x040fe20003f24070 */
[----:B------:R-:W-:Y:S02]  /*4110*/  IMAD.U32 R187, RZ, RZ, UR44 ;  /* 0x0000002cffbb7e24 */ /* 0x000fe4000f8e00ff */
[----:B------:R-:W-:Y:S01]  /*4120*/  @!P0 IMAD.IADD R132, R132, 0x1, -R143 ;  /* 0x0000000184848824 */ /* 0x000fe200078e0a8f */
[----:B------:R-:W-:Y:S01]  /*4130*/  ISETP.GT.U32.AND P0, PT, R143, R127, PT ;  /* 0x0000007f8f00720c */ /* 0x000fe20003f04070 */
[----:B------:R-:W-:Y:S01]  /*4140*/  IMAD.HI.U32 R172, R106, R189, RZ ;  /* 0x000000bd6aac7227 */ /* 0x000fe200078e00ff */
[----:B------:R-:W-:-:S03]  /*4150*/  IABS R187, R187 ;  /* 0x000000bb00bb7213 */ /* 0x000fc60000000000 */
[----:B------:R-:W-:Y:S02]  /*4160*/  IMAD R185, R143, R156, R185 ;  /* 0x0000009c8fb97224 */ /* 0x000fe400078e02b9 */
[----:B------:R-:W-:Y:S01]  /*4170*/  IMAD.HI.U32 R156, R106, R182, RZ ;  /* 0x000000b66a9c7227 */ /* 0x000fe200078e00ff */
[----:B------:R-:W-:-:S03]  /*4180*/  UIADD3 UR50, UPT, UPT, UR4, 0x1e, URZ ;  /* 0x0000001e04327890 */ /* 0x000fc6000fffe0ff */
[----:B------:R-:W-:Y:S02]  /*4190*/  IMAD.MOV R172, RZ, RZ, -R172 ;  /* 0x000000ffffac7224 */ /* 0x000fe400078e0aac */
[--C-:B------:R-:W-:Y:S01]  /*41a0*/  @!P4 IMAD.IADD R136, R136, 0x1, -R143.reuse ;  /* 0x000000018888c824 */ /* 0x100fe200078e0a8f */
[----:B------:R-:W-:Y:S01]  /*41b0*/  ISETP.GT.U32.AND P4, PT, R143, R131, PT ;  /* 0x000000838f00720c */ /* 0x000fe20003f84070 */
[--C-:B------:R-:W-:Y:S01]  /*41c0*/  @!P5 IMAD.IADD R135, R135, 0x1, -R143.reuse ;  /* 0x000000018787d824 */ /* 0x100fe200078e0a8f */
[C---:B------:R-:W-:Y:S01]  /*41d0*/  ISETP.GT.U32.AND P5, PT, R143.reuse, R130, PT ;  /* 0x000000828f00720c */ /* 0x040fe20003fa4070 */
[----:B------:R-:W-:Y:S02]  /*41e0*/  IMAD.MOV R156, RZ, RZ, -R156 ;  /* 0x000000ffff9c7224 */ /* 0x000fe400078e0a9c */
[----:B------:R-:W-:Y:S01]  /*41f0*/  @!P3 IMAD.IADD R128, R128, 0x1, -R143 ;  /* 0x000000018080b824 */ /* 0x000fe200078e0a8f */
[C---:B------:R-:W-:Y:S01]  /*4200*/  ISETP.GT.U32.AND P3, PT, R143.reuse, R192, PT ;  /* 0x000000c08f00720c */ /* 0x040fe20003f64070 */
[----:B------:R-:W-:-:S02]  /*4210*/  IMAD R189, R143, R172, R189 ;  /* 0x000000ac8fbd7224 */ /* 0x000fc400078e02bd */
[----:B------:R-:W-:Y:S01]  /*4220*/  IMAD.HI.U32 R172, R106, R187, RZ ;  /* 0x000000bb6aac7227 */ /* 0x000fe200078e00ff */
[----:B------:R-:W-:-:S03]  /*4230*/  UIADD3 UR48, UPT, UPT, UR4, 0x1c, URZ ;  /* 0x0000001c04307890 */ /* 0x000fc6000fffe0ff */
[----:B------:R-:W-:Y:S02]  /*4240*/  IMAD R182, R143, R156, R182 ;  /* 0x0000009c8fb67224 */ /* 0x000fe400078e02b6 */
[----:B------:R-:W-:Y:S02]  /*4250*/  IMAD.U32 R156, RZ, RZ, UR50 ;  /* 0x00000032ff9c7e24 */ /* 0x000fe4000f8e00ff */
[--C-:B------:R-:W-:Y:S01]  /*4260*/  @!P1 IMAD.IADD R129, R129, 0x1, -R143.reuse ;  /* 0x0000000181819824 */ /* 0x100fe200078e0a8f */
[----:B------:R-:W-:Y:S01]  /*4270*/  ISETP.GT.U32.AND P1, PT, R143, R193, PT ;  /* 0x000000c18f00720c */ /* 0x000fe20003f24070 */
[----:B------:R-:W-:Y:S02]  /*4280*/  IMAD.MOV R172, RZ, RZ, -R172 ;  /* 0x000000ffffac7224 */ /* 0x000fe400078e0aac */
[----:B------:R-:W-:Y:S01]  /*4290*/  @!P0 IMAD.IADD R127, R127, 0x1, -R143 ;  /* 0x000000017f7f8824 */ /* 0x000fe200078e0a8f */
[C---:B------:R-:W-:Y:S01]  /*42a0*/  ISETP.GT.U32.AND P0, PT, R143.reuse, R191, PT ;  /* 0x000000bf8f00720c */ /* 0x040fe20003f04070 */
[----:B------:R-:W-:Y:S01]  /*42b0*/  IMAD R187, R143, R172, R187 ;  /* 0x000000ac8fbb7224 */ /* 0x000fe200078e02bb */
[----:B------:R-:W-:Y:S01]  /*42c0*/  IABS R156, R156 ;  /* 0x0000009c009c7213 */ /* 0x000fe20000000000 */
[----:B------:R-:W-:Y:S01]  /*42d0*/  IMAD.U32 R183, RZ, RZ, UR48 ;  /* 0x00000030ffb77e24 */ /* 0x000fe2000f8e00ff */
[----:B------:R-:W-:Y:S01]  /*42e0*/  UIADD3 UR47, UPT, UPT, UR4, 0x1b, URZ ;  /* 0x0000001b042f7890 */ /* 0x000fe2000fffe0ff */
[--C-:B------:R-:W-:Y:S01]  /*42f0*/  @!P4 IMAD.IADD R131, R131, 0x1, -R143.reuse ;  /* 0x000000018383c824 */ /* 0x100fe200078e0a8f */
[C---:B------:R-:W-:Y:S01]  /*4300*/  ISETP.GT.U32.AND P4, PT, R143.reuse, R108, PT ;  /* 0x0000006c8f00720c */ /* 0x040fe20003f84070 */
[--C-:B------:R-:W-:Y:S01]  /*4310*/  @!P5 IMAD.IADD R130, R130, 0x1, -R143.reuse ;  /* 0x000000018282d824 */ /* 0x100fe200078e0a8f */
[C---:B------:R-:W-:Y:S01]  /*4320*/  ISETP.GT.U32.AND P5, PT, R143.reuse, R107, PT ;  /* 0x0000006b8f00720c */ /* 0x040fe20003fa4070 */
[----:B------:R-:W-:Y:S01]  /*4330*/  IMAD.MOV.U32 R181, RZ, RZ, R156 ;  /* 0x000000ffffb57224 */ /* 0x000fe200078e009c */
[----:B------:R-:W-:Y:S01]  /*4340*/  IABS R183, R183 ;  /* 0x000000b700b77213 */ /* 0x000fe20000000000 */
[----:B------:R-:W-:Y:S01]  /*4350*/  @!P3 IMAD.IADD R192, R192, 0x1, -R143 ;  /* 0x00000001c0c0b824 */ /* 0x000fe200078e0a8f */
[----:B------:R-:W-:Y:S01]  /*4360*/  ISETP.GT.U32.AND P3, PT, R143, R187, PT ;  /* 0x000000bb8f00720c */ /* 0x000fe20003f64070 */
[----:B------:R-:W-:-:S02]  /*4370*/  IMAD.U32 R184, RZ, RZ, UR47 ;  /* 0x0000002fffb87e24 */ /* 0x000fc4000f8e00ff */
[----:B------:R-:W-:Y:S01]  /*4380*/  IMAD.HI.U32 R156, R106, R181, RZ ;  /* 0x000000b56a9c7227 */ /* 0x000fe200078e00ff */
[----:B------:R-:W-:-:S03]  /*4390*/  UIADD3 UR51, UPT, UPT, UR4, 0x1f, URZ ;  /* 0x0000001f04337890 */ /* 0x000fc6000fffe0ff */
[----:B------:R-:W-:Y:S01]  /*43a0*/  @!P1 IMAD.IADD R193, R193, 0x1, -R143 ;  /* 0x00000001c1c19824 */ /* 0x000fe200078e0a8f */
[----:B------:R-:W-:Y:S01]  /*43b0*/  ISETP.GT.U32.AND P1, PT, R143, R188, PT ;  /* 0x000000bc8f00720c */ /* 0x000fe20003f24070 */
[----:B------:R-:W-:Y:S01]  /*43c0*/  IMAD.HI.U32 R172, R106, R183, RZ ;  /* 0x000000b76aac7227 */ /* 0x000fe200078e00ff */
[----:B------:R-:W-:-:S03]  /*43d0*/  IABS R184, R184 ;  /* 0x000000b800b87213 */ /* 0x000fc60000000000 */
[--C-:B------:R-:W-:Y:S01]  /*43e0*/  @!P0 IMAD.IADD R191, R191, 0x1, -R143.reuse ;  /* 0x00000001bfbf8824 */ /* 0x100fe200078e0a8f */
[C---:B------:R-:W-:Y:S01]  /*43f0*/  ISETP.GT.U32.AND P0, PT, R143.reuse, R186, PT ;  /* 0x000000ba8f00720c */ /* 0x040fe20003f04070 */
[----:B------:R-:W-:Y:S02]  /*4400*/  IMAD.MOV R156, RZ, RZ, -R156 ;  /* 0x000000ffff9c7224 */ /* 0x000fe400078e0a9c */
[----:B------:R-:W-:Y:S02]  /*4410*/  IMAD.MOV R172, RZ, RZ, -R172 ;  /* 0x000000ffffac7224 */ /* 0x000fe400078e0aac */
[----:B------:R-:W-:Y:S01]  /*4420*/  @!P4 IMAD.IADD R108, R108, 0x1, -R143 ;  /* 0x000000016c6cc824 */ /* 0x000fe200078e0a8f */
[C---:B------:R-:W-:Y:S01]  /*4430*/  ISETP.GT.U32.AND P4, PT, R143.reuse, R190, PT ;  /* 0x000000be8f00720c */ /* 0x040fe20003f84070 */
[----:B------:R-:W-:Y:S02]  /*4440*/  IMAD R181, R143, R156, R181 ;  /* 0x0000009c8fb57224 */ /* 0x000fe400078e02b5 */
[----:B------:R-:W-:Y:S01]  /*4450*/  @!P5 IMAD.IADD R107, R107, 0x1, -R143 ;  /* 0x000000016b6bd824 */ /* 0x000fe200078e0a8f */
[----:B------:R-:W-:Y:S01]  /*4460*/  ISETP.GT.U32.AND P5, PT, R143, R189, PT ;  /* 0x000000bd8f00720c */ /* 0x000fe20003fa4070 */
[----:B------:R-:W-:-:S02]  /*4470*/  IMAD.U32 R156, RZ, RZ, UR51 ;  /* 0x00000033ff9c7e24 */ /* 0x000fc4000f8e00ff */
[----:B------:R-:W-:Y:S01]  /*4480*/  IMAD.HI.U32 R174, R106, R184, RZ ;  /* 0x000000b86aae7227 */ /* 0x000fe200078e00ff */
[----:B------:R-:W-:-:S03]  /*4490*/  ISETP.GT.U32.AND P6, PT, R143, R139, PT ;  /* 0x0000008b8f00720c */ /* 0x000fc60003fc4070 */
[----:B------:R-:W-:Y:S02]  /*44a0*/  IMAD R183, R143, R172, R183 ;  /* 0x000000ac8fb77224 */ /* 0x000fe400078e02b7 */
[--C-:B------:R-:W-:Y:S01]  /*44b0*/  @!P3 IMAD.IADD R187, R187, 0x1, -R143.reuse ;  /* 0x00000001bbbbb824 */ /* 0x100fe200078e0a8f */
[C---:B------:R-:W-:Y:S01]  /*44c0*/  ISETP.GT.U32.AND P3, PT, R143.reuse, R182, PT ;  /* 0x000000b68f00720c */ /* 0x040fe20003f64070 */
[----:B------:R-:W-:Y:S01]  /*44d0*/  IMAD.MOV R174, RZ, RZ, -R174 ;  /* 0x000000ffffae7224 */ /* 0x000fe200078e0aae */
[----:B------:R-:W-:Y:S01]  /*44e0*/  IABS R156, R156 ;  /* 0x0000009c009c7213 */ /* 0x000fe20000000000 */
[--C-:B------:R-:W-:Y:S01]  /*44f0*/  @!P1 IMAD.IADD R188, R188, 0x1, -R143.reuse ;  /* 0x00000001bcbc9824 */ /* 0x100fe200078e0a8f */
[C---:B------:R-:W-:Y:S01]  /*4500*/  ISETP.GT.U32.AND P1, PT, R143.reuse, R183, PT ;  /* 0x000000b78f00720c */ /* 0x040fe20003f24070 */
[----:B------:R-:W-:Y:S01]  /*4510*/  @!P0 IMAD.IADD R186, R186, 0x1, -R143 ;  /* 0x00000001baba8824 */ /* 0x000fe200078e0a8f */
[C---:B------:R-:W-:Y:S01]  /*4520*/  ISETP.GT.U32.AND P0, PT, R143.reuse, R181, PT ;  /* 0x000000b58f00720c */ /* 0x040fe20003f04070 */
[----:B------:R-:W-:-:S02]  /*4530*/  IMAD R184, R143, R174, R184 ;  /* 0x000000ae8fb87224 */ /* 0x000fc400078e02b8 */
[----:B------:R-:W-:Y:S02]  /*4540*/  IMAD.MOV.U32 R194, RZ, RZ, R156 ;  /* 0x000000ffffc27224 */ /* 0x000fe400078e009c */
[--C-:B------:R-:W-:Y:S01]  /*4550*/  @!P4 IMAD.IADD R190, R190, 0x1, -R143.reuse ;  /* 0x00000001bebec824 */ /* 0x100fe200078e0a8f */
[----:B------:R-:W-:Y:S01]  /*4560*/  ISETP.GT.U32.AND P4, PT, R143, R185, PT ;  /* 0x000000b98f00720c */ /* 0x000fe20003f84070 */
[----:B------:R-:W-:Y:S01]  /*4570*/  @!P5 IMAD.IADD R189, R189, 0x1, -R143 ;  /* 0x00000001bdbdd824 */ /* 0x000fe200078e0a8f */
[----:B------:R-:W-:Y:S01]  /*4580*/  ISETP.GT.U32.AND P5, PT, R143, R184, PT ;  /* 0x000000b88f00720c */ /* 0x000fe20003fa4070 */
[----:B------:R-:W-:-:S04]  /*4590*/  IMAD.HI.U32 R106, R106, R194, RZ ;  /* 0x000000c26a6a7227 */ /* 0x000fc800078e00ff */
[--C-:B------:R-:W-:Y:S01]  /*45a0*/  @!P3 IMAD.IADD R182, R182, 0x1, -R143.reuse ;  /* 0x00000001b6b6b824 */ /* 0x100fe200078e0a8f */
[----:B------:R-:W-:Y:S01]  /*45b0*/  ISETP.GT.U32.AND P3, PT, R143, R140, PT ;  /* 0x0000008c8f00720c */ /* 0x000fe20003f64070 */
[--C-:B------:R-:W-:Y:S02]  /*45c0*/  @!P6 IMAD.IADD R139, R139, 0x1, -R143.reuse ;  /* 0x000000018b8be824 */ /* 0x100fe400078e0a8f */
[----:B------:R-:W-:Y:S02]  /*45d0*/  IMAD.MOV R106, RZ, RZ, -R106 ;  /* 0x000000ffff6a7224 */ /* 0x000fe400078e0a6a */
[--C-:B------:R-:W-:Y:S01]  /*45e0*/  @!P1 IMAD.IADD R183, R183, 0x1, -R143.reuse ;  /* 0x00000001b7b79824 */ /* 0x100fe200078e0a8f */
[----:B------:R-:W-:Y:S01]  /*45f0*/  ISETP.GT.U32.AND P1, PT, R143, R141, PT ;  /* 0x0000008d8f00720c */ /* 0x000fe20003f24070 */
[----:B------:R-:W-:Y:S01]  /*4600*/  @!P0 IMAD.IADD R181, R181, 0x1, -R143 ;  /* 0x00000001b5b58824 */ /* 0x000fe200078e0a8f */
[C---:B------:R-:W-:Y:S01]  /*4610*/  ISETP.GT.U32.AND P0, PT, R143.reuse, R139, PT ;  /* 0x0000008b8f00720c */ /* 0x040fe20003f04070 */
[----:B------:R-:W-:-:S02]  /*4620*/  IMAD R194, R143, R106, R194 ;  /* 0x0000006a8fc27224 */ /* 0x000fc400078e02c2 */
[--C-:B------:R-:W-:Y:S02]  /*4630*/  @!P4 IMAD.IADD R185, R185, 0x1, -R143.reuse ;  /* 0x00000001b9b9c824 */ /* 0x100fe400078e0a8f */
[--C-:B------:R-:W-:Y:S01]  /*4640*/  @!P5 IMAD.IADD R184, R184, 0x1, -R143.reuse ;  /* 0x00000001b8b8d824 */ /* 0x100fe200078e0a8f */
[C---:B------:R-:W-:Y:S01]  /*4650*/  ISETP.GT.U32.AND P4, PT, R143.reuse, R194, PT ;  /* 0x000000c28f00720c */ /* 0x040fe20003f84070 */
[--C-:B------:R-:W-:Y:S01]  /*4660*/  @!P3 IMAD.IADD R140, R140, 0x1, -R143.reuse ;  /* 0x000000018c8cb824 */ /* 0x100fe200078e0a8f */
[C---:B------:R-:W-:Y:S02]  /*4670*/  ISETP.GT.U32.AND P5, PT, R143.reuse, R142, PT ;  /* 0x0000008e8f00720c */ /* 0x040fe40003fa4070 */
[----:B------:R-:W-:Y:S01]  /*4680*/  ISETP.GT.U32.AND P3, PT, R143, R135, PT ;  /* 0x000000878f00720c */ /* 0x000fe20003f64070 */
[--C-:B------:R-:W-:Y:S01]  /*4690*/  @!P1 IMAD.IADD R141, R141, 0x1, -R143.reuse ;  /* 0x000000018d8d9824 */ /* 0x100fe200078e0a8f */
[----:B------:R-:W-:Y:S01]  /*46a0*/  ISETP.GT.U32.AND P1, PT, R143, R136, PT ;  /* 0x000000888f00720c */ /* 0x000fe20003f24070 */
[----:B------:R-:W-:Y:S01]  /*46b0*/  @!P0 IMAD.IADD R139, R139, 0x1, -R143 ;  /* 0x000000018b8b8824 */ /* 0x000fe200078e0a8f */
[----:B------:R-:W-:-:S05]  /*46c0*/  ISETP.GT.U32.AND P0, PT, R143, R134, PT ;  /* 0x000000868f00720c */ /* 0x000fca0003f04070 */
[--C-:B------:R-:W-:Y:S01]  /*46d0*/  @!P4 IMAD.IADD R194, R194, 0x1, -R143.reuse ;  /* 0x00000001c2c2c824 */ /* 0x100fe200078e0a8f */
[C---:B------:R-:W-:Y:S01]  /*46e0*/  ISETP.GT.U32.AND P4, PT, R143.reuse, R138, PT ;  /* 0x0000008a8f00720c */ /* 0x040fe20003f84070 */
[--C-:B------:R-:W-:Y:S01]  /*46f0*/  @!P5 IMAD.IADD R142, R142, 0x1, -R143.reuse ;  /* 0x000000018e8ed824 */ /* 0x100fe200078e0a8f */
[----:B------:R-:W-:Y:S01]  /*4700*/  ISETP.GT.U32.AND P5, PT, R143, R137, PT ;  /* 0x000000898f00720c */ /* 0x000fe20003fa4070 */
[--C-:B------:R-:W-:Y:S01]  /*4710*/  @!P3 IMAD.IADD R135, R135, 0x1, -R143.reuse ;  /* 0x000000018787b824 */ /* 0x100fe200078e0a8f */
[C---:B------:R-:W-:Y:S01]  /*4720*/  ISETP.GT.U32.AND P3, PT, R143.reuse, R130, PT ;  /* 0x000000828f00720c */ /* 0x040fe20003f64070 */
[--C-:B------:R-:W-:Y:S01]  /*4730*/  @!P1 IMAD.IADD R136, R136, 0x1, -R143.reuse ;  /* 0x0000000188889824 */ /* 0x100fe200078e0a8f */
[C---:B------:R-:W-:Y:S01]  /*4740*/  ISETP.GT.U32.AND P1, PT, R143.reuse, R131, PT ;  /* 0x000000838f00720c */ /* 0x040fe20003f24070 */
[----:B------:R-:W-:Y:S01]  /*4750*/  @!P0 IMAD.IADD R134, R134, 0x1, -R143 ;  /* 0x0000000186868824 */ /* 0x000fe200078e0a8f */
[----:B------:R-:W-:-:S05]  /*4760*/  ISETP.GT.U32.AND P0, PT, R143, R129, PT ;  /* 0x000000818f00720c */ /* 0x000fca0003f04070 */
[--C-:B------:R-:W-:Y:S01]  /*4770*/  @!P4 IMAD.IADD R138, R138, 0x1, -R143.reuse ;  /* 0x000000018a8ac824 */ /* 0x100fe200078e0a8f */
[----:B------:R-:W-:Y:S01]  /*4780*/  ISETP.GT.U32.AND P4, PT, R143, R133, PT ;  /* 0x000000858f00720c */ /* 0x000fe20003f84070 */
[--C-:B------:R-:W-:Y:S01]  /*4790*/  @!P5 IMAD.IADD R137, R137, 0x1, -R143.reuse ;  /* 0x000000018989d824 */ /* 0x100fe200078e0a8f */
[C---:B------:R-:W-:Y:S01]  /*47a0*/  ISETP.GT.U32.AND P5, PT, R143.reuse, R132, PT ;  /* 0x000000848f00720c */ /* 0x040fe20003fa4070 */
[--C-:B------:R-:W-:Y:S01]  /*47b0*/  @!P3 IMAD.IADD R130, R130, 0x1, -R143.reuse ;  /* 0x000000018282b824 */ /* 0x100fe200078e0a8f */
[----:B------:R-:W-:Y:S01]  /*47c0*/  ISETP.GT.U32.AND P3, PT, R143, R107, PT ;  /* 0x0000006b8f00720c */ /* 0x000fe20003f64070 */
[--C-:B------:R-:W-:Y:S01]  /*47d0*/  @!P1 IMAD.IADD R131, R131, 0x1, -R143.reuse ;  /* 0x0000000183839824 */ /* 0x100fe200078e0a8f */
[----:B------:R-:W-:Y:S01]  /*47e0*/  ISETP.GT.U32.AND P1, PT, R143, R108, PT ;  /* 0x0000006c8f00720c */ /* 0x000fe20003f24070 */
[----:B------:R-:W-:Y:S01]  /*47f0*/  @!P0 IMAD.IADD R129, R129, 0x1, -R143 ;  /* 0x0000000181818824 */ /* 0x000fe200078e0a8f */
[----:B------:R-:W-:Y:S02]  /*4800*/  LOP3.LUT R105, R105, 0x76, RZ, 0xfc, !PT ;  /* 0x0000007669697812 */ /* 0x000fe400078efcff */
[----:B------:R-:W-:-:S03]  /*4810*/  PLOP3.LUT P0, PT, PT, PT, UP1, 0x80, 0x8 ;  /* 0x000000000008781c */ /* 0x000fc60003f0f018 */
[--C-:B------:R-:W-:Y:S01]  /*4820*/  @!P4 IMAD.IADD R133, R133, 0x1, -R143.reuse ;  /* 0x000000018585c824 */ /* 0x100fe200078e0a8f */
[----:B------:R-:W-:Y:S01]  /*4830*/  ISETP.LT.AND P0, PT, R105, UR12, P0 ;  /* 0x0000000c69007c0c */ /* 0x000fe20008701270 */
[--C-:B------:R-:W-:Y:S01]  /*4840*/  @!P5 IMAD.IADD R132, R132, 0x1, -R143.reuse ;  /* 0x000000018484d824 */ /* 0x100fe200078e0a8f */
[----:B------:R-:W-:Y:S01]  /*4850*/  ISETP.GT.U32.AND P4, PT, R143, R128, PT ;  /* 0x000000808f00720c */ /* 0x000fe20003f84070 */
[--C-:B------:R-:W-:Y:S01]  /*4860*/  @!P3 IMAD.IADD R107, R107, 0x1, -R143.reuse ;  /* 0x000000016b6bb824 */ /* 0x100fe200078e0a8f */
[----:B------:R-:W-:Y:S02]  /*4870*/  ISETP.GT.U32.AND P5, PT, R143, R127, PT ;  /* 0x0000007f8f00720c */ /* 0x000fe40003fa4070 */
[----:B------:R-:W-:Y:S01]  /*4880*/  IADD3 R156, P3, PT, R155, R179, RZ ;  /* 0x000000b39b9c7210 */ /* 0x000fe20007f7e0ff */
[----:B------:R-:W-:Y:S01]  /*4890*/  @!P1 IMAD.IADD R108, R108, 0x1, -R143 ;  /* 0x000000016c6c9824 */ /* 0x000fe200078e0a8f */
[----:B------:R-:W-:Y:S02]  /*48a0*/  ISETP.GT.U32.AND P1, PT, R143, R190, PT ;  /* 0x000000be8f00720c */ /* 0x000fe40003f24070 */
[----:B------:R-:W-:-:S02]  /*48b0*/  LEA.HI.X.SX32 R155, R155, R177, 0x1, P3 ;  /* 0x000000b19b9b7211 */ /* 0x000fc400018f0eff */
[----:B------:R-:W-:Y:S01]  /*48c0*/  PRMT R174, RZ, 0x7610, R174 ;  /* 0x00007610ffae7816 */ /* 0x000fe200000000ae */
[----:B------:R-:W-:Y:S01]  /*48d0*/  @P0 IMAD.MOV.U32 R198, RZ, RZ, R156 ;  /* 0x000000ffffc60224 */ /* 0x000fe200078e009c */
[C---:B------:R-:W-:Y:S01]  /*48e0*/  ISETP.GT.U32.AND P6, PT, R143.reuse, R191, PT ;  /* 0x000000bf8f00720c */ /* 0x040fe20003fc4070 */
[----:B------:R-:W-:Y:S02]  /*48f0*/  @P0 IMAD.MOV.U32 R199, RZ, RZ, R155 ;  /* 0x000000ffffc70224 */ /* 0x000fe400078e009b */
[--C-:B------:R-:W-:Y:S01]  /*4900*/  @!P4 IMAD.IADD R128, R128, 0x1, -R143.reuse ;  /* 0x000000018080c824 */ /* 0x100fe200078e0a8f */
[----:B------:R-:W-:Y:S01]  /*4910*/  ISETP.GT.U32.AND P4, PT, R143, R193, PT ;  /* 0x000000c18f00720c */ /* 0x000fe20003f84070 */
[----:B------:R-:W-:Y:S01]  /*4920*/  @!P5 IMAD.IADD R127, R127, 0x1, -R143 ;  /* 0x000000017f7fd824 */ /* 0x000fe200078e0a8f */
[C---:B------:R-:W-:Y:S01]  /*4930*/  ISETP.GT.U32.AND P5, PT, R143.reuse, R192, PT ;  /* 0x000000c08f00720c */ /* 0x040fe20003fa4070 */
[----:B------:R0:W5:Y:S01]  /*4940*/  @P0 LDG.E.U8 R174, desc[UR18][R198.64] ;  /* 0x00000012c6ae0981 */ /* 0x000162000c1e1100 */
[----:B------:R-:W-:-:S02]  /*4950*/  ISETP.GT.U32.AND P3, PT, R143, R189, PT ;  /* 0x000000bd8f00720c */ /* 0x000fc40003f64070 */
[----:B------:R-:W-:Y:S02]  /*4960*/  LEA.HI R105, R209, 0xe, RZ, 0x1a ;  /* 0x0000000ed1697811 */ /* 0x000fe400078fd0ff */
[----:B------:R-:W-:Y:S01]  /*4970*/  PLOP3.LUT P0, PT, PT, PT, UP1, 0x80, 0x8 ;  /* 0x000000000008781c */ /* 0x000fe20003f0f018 */
[--C-:B------:R-:W-:Y:S01]  /*4980*/  @!P1 IMAD.IADD R190, R190, 0x1, -R143.reuse ;  /* 0x00000001bebe9824 */ /* 0x100fe200078e0a8f */
[----:B------:R-:W-:Y:S01]  /*4990*/  ISETP.GT.U32.AND P1, PT, R143, R186, PT ;  /* 0x000000ba8f00720c */ /* 0x000fe20003f24070 */
[C---:B------:R-:W-:Y:S01]  /*49a0*/  IMAD R106, R105.reuse, UR10, RZ ;  /* 0x0000000a696a7c24 */ /* 0x040fe2000f8e02ff */
[----:B------:R-:W-:Y:S01]  /*49b0*/  ISETP.LT.AND P0, PT, R105, UR12, P0 ;  /* 0x0000000c69007c0c */ /* 0x000fe20008701270 */
[--C-:B------:R-:W-:Y:S02]  /*49c0*/  @!P6 IMAD.IADD R191, R191, 0x1, -R143.reuse ;  /* 0x00000001bfbfe824 */ /* 0x100fe400078e0a8f */
[--C-:B------:R-:W-:Y:S01]  /*49d0*/  @!P4 IMAD.IADD R193, R193, 0x1, -R143.reuse ;  /* 0x00000001c1c1c824 */ /* 0x100fe200078e0a8f */
[----:B------:R-:W-:Y:S01]  /*49e0*/  IADD3 R105, P6, PT, R106, R179, RZ ;  /* 0x000000b36a697210 */ /* 0x000fe20007fde0ff */
[--C-:B------:R-:W-:Y:S01]  /*49f0*/  @!P5 IMAD.IADD R192, R192, 0x1, -R143.reuse ;  /* 0x00000001c0c0d824 */ /* 0x100fe200078e0a8f */
[----:B------:R-:W-:Y:S01]  /*4a00*/  ISETP.GT.U32.AND P4, PT, R143, R188, PT ;  /* 0x000000bc8f00720c */ /* 0x000fe20003f84070 */
[----:B------:R-:W-:Y:S01]  /*4a10*/  @!P3 IMAD.IADD R189, R189, 0x1, -R143 ;  /* 0x00000001bdbdb824 */ /* 0x000fe200078e0a8f */
[----:B------:R-:W-:-:S02]  /*4a20*/  ISETP.GT.U32.AND P5, PT, R143, R187, PT ;  /* 0x000000bb8f00720c */ /* 0x000fc40003fa4070 */
[C---:B------:R-:W-:Y:S02]  /*4a30*/  ISETP.GT.U32.AND P3, PT, R143.reuse, R185, PT ;  /* 0x000000b98f00720c */ /* 0x040fe40003f64070 */
[----:B------:R-:W-:Y:S01]  /*4a40*/  LEA.HI.X.SX32 R106, R106, R177, 0x1, P6 ;  /* 0x000000b16a6a7211 */ /* 0x000fe200030f0eff */
[----:B------:R-:W-:Y:S01]  /*4a50*/  @!P1 IMAD.IADD R186, R186, 0x1, -R143 ;  /* 0x00000001baba9824 */ /* 0x000fe200078e0a8f */
[----:B------:R-:W-:Y:S01]  /*4a60*/  PRMT R172, RZ, 0x7610, R172 ;  /* 0x00007610ffac7816 */ /* 0x000fe200000000ac */
[----:B0-----:R-:W-:Y:S01]  /*4a70*/  @P0 IMAD.MOV.U32 R198, RZ, RZ, R105 ;  /* 0x000000ffffc60224 */ /* 0x001fe200078e0069 */
[C---:B------:R-:W-:Y:S01]  /*4a80*/  ISETP.GT.U32.AND P1, PT, R143.reuse, R182, PT ;  /* 0x000000b68f00720c */ /* 0x040fe20003f24070 */
[----:B------:R-:W-:Y:S02]  /*4a90*/  @P0 IMAD.MOV.U32 R199, RZ, RZ, R106 ;  /* 0x000000ffffc70224 */ /* 0x000fe400078e006a */
[----:B------:R-:W-:Y:S01]  /*4aa0*/  @!P4 IMAD.IADD R188, R188, 0x1, -R143 ;  /* 0x00000001bcbcc824 */ /* 0x000fe200078e0a8f */
[----:B------:R-:W-:-:S02]  /*4ab0*/  ISETP.GT.U32.AND P4, PT, R143, R184, PT ;  /* 0x000000b88f00720c */ /* 0x000fc40003f84070 */
[----:B------:R0:W5:Y:S01]  /*4ac0*/  @P0 LDG.E.U8 R172, desc[UR18][R198.64] ;  /* 0x00000012c6ac0981 */ /* 0x000162000c1e1100 */
[----:B------:R-:W-:Y:S01]  /*4ad0*/  ISETP.LE.AND P0, PT, RZ, UR4, PT ;  /* 0x00000004ff007c0c */ /* 0x000fe2000bf03270 */
[--C-:B------:R-:W-:Y:S01]  /*4ae0*/  @!P5 IMAD.IADD R187, R187, 0x1, -R143.reuse ;  /* 0x00000001bbbbd824 */ /* 0x100fe200078e0a8f */
[----:B------:R-:W-:Y:S01]  /*4af0*/  ISETP.GT.U32.AND P5, PT, R143, R183, PT ;  /* 0x000000b78f00720c */ /* 0x000fe20003fa4070 */
[--C-:B------:R-:W-:Y:S01]  /*4b00*/  @!P3 IMAD.IADD R185, R185, 0x1, -R143.reuse ;  /* 0x00000001b9b9b824 */ /* 0x100fe200078e0a8f */
[----:B------:R-:W-:Y:S02]  /*4b10*/  ISETP.GT.U32.AND P3, PT, R143, R181, PT ;  /* 0x000000b58f00720c */ /* 0x000fe40003f64070 */
[----:B------:R-:W-:Y:S01]  /*4b20*/  @!P1 IMAD.IADD R182, R182, 0x1, -R143 ;  /* 0x00000001b6b69824 */ /* 0x000fe200078e0a8f */
[----:B------:R-:W-:-:S03]  /*4b30*/  ISETP.LE.AND P1, PT, RZ, UR17, PT ;  /* 0x00000011ff007c0c */ /* 0x000fc6000bf23270 */
[--C-:B------:R-:W-:Y:S01]  /*4b40*/  @!P4 IMAD.IADD R184, R184, 0x1, -R143.reuse ;  /* 0x00000001b8b8c824 */ /* 0x100fe200078e0a8f */
[----:B------:R-:W-:Y:S02]  /*4b50*/  ISETP.LE.AND P4, PT, RZ, UR30, PT ;  /* 0x0000001eff007c0c */ /* 0x000fe4000bf83270 */
[----:B------:R-:W-:Y:S01]  /*4b60*/  @!P0 IMAD.MOV R142, RZ, RZ, -R142 ;  /* 0x000000ffff8e8224 */ /* 0x000fe200078e0a8e */
[----:B------:R-:W-:Y:S01]  /*4b70*/  ISETP.LE.AND P0, PT, RZ, UR31, PT ;  /* 0x0000001fff007c0c */ /* 0x000fe2000bf03270 */
[--C-:B------:R-:W-:Y:S01]  /*4b80*/  @!P5 IMAD.IADD R183, R183, 0x1, -R143.reuse ;  /* 0x00000001b7b7d824 */ /* 0x100fe200078e0a8f */
[----:B------:R-:W-:Y:S01]  /*4b90*/  ISETP.LE.AND P5, PT, RZ, UR29, PT ;  /* 0x0000001dff007c0c */ /* 0x000fe2000bfa3270 */
[----:B------:R-:W-:Y:S01]  /*4ba0*/  @!P3 IMAD.IADD R181, R181, 0x1, -R143 ;  /* 0x00000001b5b5b824 */ /* 0x000fe200078e0a8f */
[----:B------:R-:W-:Y:S02]  /*4bb0*/  ISETP.LE.AND P3, PT, RZ, UR28, PT ;  /* 0x0000001cff007c0c */ /* 0x000fe4000bf63270 */
[----:B------:R-:W-:Y:S01]  /*4bc0*/  @!P1 IMAD.MOV R141, RZ, RZ, -R141 ;  /* 0x000000ffff8d9224 */ /* 0x000fe200078e0a8d */
[----:B------:R-:W-:-:S03]  /*4bd0*/  ISETP.LE.AND P1, PT, RZ, UR32, PT ;  /* 0x00000020ff007c0c */ /* 0x000fc6000bf23270 */
[----:B------:R-:W-:Y:S01]  /*4be0*/  @!P4 IMAD.MOV R138, RZ, RZ, -R138 ;  /* 0x000000ffff8ac224 */ /* 0x000fe200078e0a8a */
[----:B------:R-:W-:Y:S02]  /*4bf0*/  ISETP.LE.AND P4, PT, RZ, UR35, PT ;  /* 0x00000023ff007c0c */ /* 0x000fe4000bf83270 */
[----:B------:R-:W-:Y:S01]  /*4c00*/  @!P0 IMAD.MOV R137, RZ, RZ, -R137 ;  /* 0x000000ffff898224 */ /* 0x000fe200078e0a89 */
[----:B------:R-:W-:Y:S01]  /*4c10*/  ISETP.LE.AND P0, PT, RZ, UR36, PT ;  /* 0x00000024ff007c0c */ /* 0x000fe2000bf03270 */
[----:B------:R-:W-:Y:S01]  /*4c20*/  @!P5 IMAD.MOV R139, RZ, RZ, -R139 ;  /* 0x000000ffff8bd224 */ /* 0x000fe200078e0a8b */
[----:B------:R-:W-:Y:S01]  /*4c30*/  ISETP.LE.AND P5, PT, RZ, UR34, PT ;  /* 0x00000022ff007c0c */ /* 0x000fe2000bfa3270 */
[----:B------:R-:W-:Y:S01]  /*4c40*/  @!P3 IMAD.MOV R140, RZ, RZ, -R140 ;  /* 0x000000ffff8cb224 */ /* 0x000fe200078e0a8c */
        /* <DEDUP_REMOVED lines=31> */
[----:B------:R-:W-:Y:S01]  /*4e40*/  ISETP.GT.U32.AND P6, PT, R143, R194, PT ;  /* 0x000000c28f00720c */ /* 0x000fe20003fc4070 */
[----:B------:R-:W-:Y:S01]  /*4e50*/  @!P1 IMAD.MOV R190, RZ, RZ, -R190 ;  /* 0x000000ffffbe9224 */ /* 0x000fe200078e0abe */
[----:B------:R-:W-:-:S02]  /*4e60*/  ISETP.LE.AND P1, PT, RZ, UR46, PT ;  /* 0x0000002eff007c0c */ /* 0x000fc4000bf23270 */
[----:B------:R-:W-:Y:S01]  /*4e70*/  @!P4 IMAD.MOV R187, RZ, RZ, -R187 ;  /* 0x000000ffffbbc224 */ /* 0x000fe200078e0abb */
[----:B------:R-:W-:Y:S02]  /*4e80*/  ISETP.LE.AND P4, PT, RZ, UR49, PT ;  /* 0x00000031ff007c0c */ /* 0x000fe4000bf83270 */
[----:B------:R-:W-:Y:S01]  /*4e90*/  @!P0 IMAD.MOV R186, RZ, RZ, -R186 ;  /* 0x000000ffffba8224 */ /* 0x000fe200078e0aba */
[----:B------:R-:W-:Y:S01]  /*4ea0*/  ISETP.LE.AND P0, PT, RZ, UR50, PT ;  /* 0x00000032ff007c0c */ /* 0x000fe2000bf03270 */
[----:B------:R-:W-:Y:S01]  /*4eb0*/  @!P5 IMAD.MOV R188, RZ, RZ, -R188 ;  /* 0x000000ffffbcd224 */ /* 0x000fe200078e0abc */
[----:B------:R-:W-:Y:S01]  /*4ec0*/  ISETP.LE.AND P5, PT, RZ, UR48, PT ;  /* 0x00000030ff007c0c */ /* 0x000fe2000bfa3270 */
[----:B------:R-:W-:Y:S01]  /*4ed0*/  @!P3 IMAD.MOV R189, RZ, RZ, -R189 ;  /* 0x000000ffffbdb224 */ /* 0x000fe200078e0abd */
[----:B------:R-:W-:Y:S01]  /*4ee0*/  ISETP.LE.AND P3, PT, RZ, UR47, PT ;  /* 0x0000002fff007c0c */ /* 0x000fe2000bf63270 */
[----:B------:R-:W-:Y:S01]  /*4ef0*/  @!P6 IMAD.IADD R194, R194, 0x1, -R143 ;  /* 0x00000001c2c2e824 */ /* 0x000fe200078e0a8f */
[----:B------:R-:W-:Y:S01]  /*4f00*/  ISETP.LE.AND P6, PT, RZ, UR51, PT ;  /* 0x00000033ff007c0c */ /* 0x000fe2000bfc3270 */
[----:B------:R-:W-:Y:S01]  /*4f10*/  @!P1 IMAD.MOV R185, RZ, RZ, -R185 ;  /* 0x000000ffffb99224 */ /* 0x000fe200078e0ab9 */
[----:B------:R-:W-:-:S02]  /*4f20*/  ISETP.NE.AND P1, PT, RZ, UR15, PT ;  /* 0x0000000fff007c0c */ /* 0x000fc4000bf25270 */
[----:B------:R-:W-:Y:S02]  /*4f30*/  LOP3.LUT R143, RZ, UR15, RZ, 0x33, !PT ;  /* 0x0000000fff8f7c12 */ /* 0x000fe4000f8e33ff */
[----:B------:R-:W-:Y:S01]  /*4f40*/  LEA.HI R211, R209, 0x1e, RZ, 0x1a ;  /* 0x0000001ed1d37811 */ /* 0x000fe200078fd0ff */
[----:B------:R-:W-:Y:S01]  /*4f50*/  @!P0 IMAD.MOV R181, RZ, RZ, -R181 ;  /* 0x000000ffffb58224 */ /* 0x000fe200078e0ab5 */
[C---:B0-----:R-:W-:Y:S01]  /*4f60*/  SEL R198, R143.reuse, R142, !P1 ;  /* 0x0000008e8fc67207 */ /* 0x041fe20004800000 */
[----:B------:R-:W-:Y:S01]  /*4f70*/  @!P4 IMAD.MOV R182, RZ, RZ, -R182 ;  /* 0x000000ffffb6c224 */ /* 0x000fe200078e0ab6 */
[C---:B------:R-:W-:Y:S01]  /*4f80*/  SEL R142, R143.reuse, R141, !P1 ;  /* 0x0000008d8f8e7207 */ /* 0x040fe20004800000 */
[----:B------:R-:W-:Y:S01]  /*4f90*/  @!P3 IMAD.MOV R184, RZ, RZ, -R184 ;  /* 0x000000ffffb8b224 */ /* 0x000fe200078e0ab8 */
[C---:B------:R-:W-:Y:S01]  /*4fa0*/  SEL R141, R143.reuse, R140, !P1 ;  /* 0x0000008c8f8d7207 */ /* 0x040fe20004800000 */
[----:B------:R-:W-:Y:S01]  /*4fb0*/  @!P5 IMAD.MOV R183, RZ, RZ, -R183 ;  /* 0x000000ffffb7d224 */ /* 0x000fe200078e0ab7 */
[----:B------:R-:W-:Y:S01]  /*4fc0*/  PLOP3.LUT P0, PT, PT, PT, UP1, 0x80, 0x8 ;  /* 0x000000000008781c */ /* 0x000fe20003f0f018 */
[----:B------:R-:W-:Y:S01]  /*4fd0*/  @!P6 IMAD.MOV R194, RZ, RZ, -R194 ;  /* 0x000000ffffc2e224 */ /* 0x000fe200078e0ac2 */
[----:B------:R-:W-:-:S02]  /*4fe0*/  SEL R140, R143, R139, !P1 ;  /* 0x0000008b8f8c7207 */ /* 0x000fc40004800000 */
[C---:B------:R-:W-:Y:S02]  /*4ff0*/  SEL R139, R143.reuse, R138, !P1 ;  /* 0x0000008a8f8b7207 */ /* 0x040fe40004800000 */
[----:B------:R-:W-:Y:S01]  /*5000*/  SEL R224, R143, R108, !P1 ;  /* 0x0000006c8fe07207 */ /* 0x000fe20004800000 */
[----:B------:R-:W-:Y:S01]  /*5010*/  IMAD R108, R211, UR10, RZ ;  /* 0x0000000ad36c7c24 */ /* 0x000fe2000f8e02ff */
[C---:B------:R-:W-:Y:S02]  /*5020*/  SEL R138, R143.reuse, R137, !P1 ;  /* 0x000000898f8a7207 */ /* 0x040fe40004800000 */
[----:B------:R-:W-:Y:S02]  /*5030*/  SEL R137, R143, R136, !P1 ;  /* 0x000000888f897207 */ /* 0x000fe40004800000 */
[----:B------:R-:W-:Y:S02]  /*5040*/  ISETP.LT.AND P0, PT, R211, UR12, P0 ;  /* 0x0000000cd3007c0c */ /* 0x000fe40008701270 */
[----:B------:R-:W-:-:S02]  /*5050*/  SEL R136, R143, R135, !P1 ;  /* 0x000000878f887207 */ /* 0x000fc40004800000 */
[----:B------:R-:W-:Y:S01]  /*5060*/  SEL R252, R143, R182, !P1 ;  /* 0x000000b68ffc7207 */ /* 0x000fe20004800000 */
[----:B------:R-:W-:-:S04]  /*5070*/  @!UP2 UIADD3 UR4, UPT, UPT, -UR13, 0x100000, URZ ;  /* 0x001000000d04a890 */ /* 0x000fc8000fffe1ff */
[----:B------:R-:W-:Y:S02]  /*5080*/  @!UP2 USHF.L.U32 UR5, UR4, 0xb, URZ ;  /* 0x0000000b0405a899 */ /* 0x000fe400080006ff */
[----:B------:R-:W-:Y:S01]  /*5090*/  @!UP2 USHF.L.U32 UR4, UR4, 0x1, URZ ;  /* 0x000000010404a899 */ /* 0x000fe200080006ff */
[C---:B------:R-:W-:Y:S02]  /*50a0*/  SEL R135, R143.reuse, R134, !P1 ;  /* 0x000000868f877207 */ /* 0x040fe40004800000 */
[C---:B------:R-:W-:Y:S02]  /*50b0*/  SEL R210, R143.reuse, R133, !P1 ;  /* 0x000000858fd27207 */ /* 0x040fe40004800000 */
[C---:B------:R-:W-:Y:S02]  /*50c0*/  SEL R212, R143.reuse, R132, !P1 ;  /* 0x000000848fd47207 */ /* 0x040fe40004800000 */
[C---:B------:R-:W-:Y:S02]  /*50d0*/  SEL R214, R143.reuse, R131, !P1 ;  /* 0x000000838fd67207 */ /* 0x040fe40004800000 */
[----:B------:R-:W-:-:S02]  /*50e0*/  SEL R216, R143, R130, !P1 ;  /* 0x000000828fd87207 */ /* 0x000fc40004800000 */
[C---:B------:R-:W-:Y:S02]  /*50f0*/  SEL R218, R143.reuse, R129, !P1 ;  /* 0x000000818fda7207 */ /* 0x040fe40004800000 */
        /* <DEDUP_REMOVED lines=15> */
[----:B------:R-:W-:Y:S02]  /*51f0*/  SEL R143, R143, R194, !P1 ;  /* 0x000000c28f8f7207 */ /* 0x000fe40004800000 */
[----:B------:R-:W-:Y:S01]  /*5200*/  IADD3 R107, P1, PT, R108, R179, RZ ;  /* 0x000000b36c6b7210 */ /* 0x000fe20007f3e0ff */
[----:B------:R-:W-:-:S03]  /*5210*/  VOTEU.ALL UP3, P2 ;  /* 0x0000000000ff7886 */ /* 0x000fc60001060000 */
[----:B------:R-:W-:Y:S01]  /*5220*/  LEA.HI.X.SX32 R108, R108, R177, 0x1, P1 ;  /* 0x000000b16c6c7211 */ /* 0x000fe200008f0eff */
[----:B------:R-:W-:Y:S01]  /*5230*/  @P0 IMAD.MOV.U32 R128, RZ, RZ, R107 ;  /* 0x000000ffff800224 */ /* 0x000fe200078e006b */
[----:B------:R-:W-:Y:S01]  /*5240*/  PRMT R131, RZ, 0x7610, R131 ;  /* 0x00007610ff837816 */ /* 0x000fe20000000083 */
[----:B------:R0:W1:Y:S02]  /*5250*/  @!UP3 SYNCS.EXCH.64 URZ, [UR7+0x6008], UR4 ;  /* 0x0060080407ffb5b2 */ /* 0x0000640008000100 */
[----:B------:R-:W-:Y:S01]  /*5260*/  @P0 IMAD.MOV.U32 R129, RZ, RZ, R108 ;  /* 0x000000ffff810224 */ /* 0x000fe200078e006c */
[----:B--2---:R-:W-:Y:S01]  /*5270*/  STS.U8 [R236+UR7], R146 ;  /* 0x00000092ec007988 */ /* 0x004fe20008000007 */
[----:B------:R-:W-:-:S03]  /*5280*/  LEA.HI R127, R209, 0x2e, RZ, 0x1a ;  /* 0x0000002ed17f7811 */ /* 0x000fc600078fd0ff */
[----:B---3--:R-:W-:Y:S04]  /*5290*/  STS.U8 [R236+UR7+0x200], R145 ;  /* 0x00020091ec007988 */ /* 0x008fe80008000007 */
[----:B----4-:R-:W-:Y:S01]  /*52a0*/  STS.U8 [R236+UR7+0x400], R144 ;  /* 0x00040090ec007988 */ /* 0x010fe20008000007 */
[----:B------:R-:W-:Y:S01]  /*52b0*/  PRMT R134, RZ, 0x7610, R134 ;  /* 0x00007610ff867816 */ /* 0x000fe20000000086 */
[----:B0-----:R-:W0:Y:S02]  /*52c0*/  LDCU UR4, c[0x0][0x3b0] ;  /* 0x00007600ff0477ac */ /* 0x001e240008000800 */
[----:B------:R-:W2:Y:S01]  /*52d0*/  @P0 LDG.E.U8 R131, desc[UR18][R128.64] ;  /* 0x0000001280830981 */ /* 0x000ea2000c1e1100 */
[----:B------:R-:W-:-:S03]  /*52e0*/  PLOP3.LUT P0, PT, PT, PT, UP1, 0x80, 0x8 ;  /* 0x000000000008781c */ /* 0x000fc60003f0f018 */
[----:B-----5:R-:W-:Y:S04]  /*52f0*/  STS.U8 [R236+UR7+0x600], R109 ;  /* 0x0006006dec007988 */ /* 0x020fe80008000007 */
[----:B------:R-:W-:Y:S01]  /*5300*/  STS.U8 [R236+UR7+0x800], R126 ;  /* 0x0008007eec007988 */ /* 0x000fe20008000007 */
[----:B------:R-:W-:-:S03]  /*5310*/  ISETP.LT.AND P0, PT, R127, UR12, P0 ;  /* 0x0000000c7f007c0c */ /* 0x000fc60008701270 */
[----:B------:R-:W-:Y:S04]  /*5320*/  STS.U8 [R236+UR7+0xa00], R118 ;  /* 0x000a0076ec007988 */ /* 0x000fe80008000007 */
[----:B------:R3:W-:Y:S02]  /*5330*/  STS.U8 [R236+UR7+0xc00], R110 ;  /* 0x000c006eec007988 */ /* 0x0007e40008000007 */
[----:B---3--:R-:W-:-:S05]  /*5340*/  IMAD R110, R127, UR10, RZ ;  /* 0x0000000a7f6e7c24 */ /* 0x008fca000f8e02ff */
[----:B------:R-:W-:-:S04]  /*5350*/  IADD3 R109, P1, PT, R110, R179, RZ ;  /* 0x000000b36e6d7210 */ /* 0x000fc80007f3e0ff */
[----:B------:R-:W-:Y:S01]  /*5360*/  LEA.HI.X.SX32 R110, R110, R177, 0x1, P1 ;  /* 0x000000b16e6e7211 */ /* 0x000fe200008f0eff */
[----:B------:R-:W-:-:S04]  /*5370*/  @P0 IMAD.MOV.U32 R126, RZ, RZ, R109 ;  /* 0x000000ffff7e0224 */ /* 0x000fc800078e006d */
[----:B------:R-:W-:Y:S01]  /*5380*/  @P0 IMAD.MOV.U32 R127, RZ, RZ, R110 ;  /* 0x000000ffff7f0224 */ /* 0x000fe200078e006e */
[----:B------:R-:W-:Y:S01]  /*5390*/  LEA.HI R118, R209, 0x3e, RZ, 0x1a ;  /* 0x0000003ed1767811 */ /* 0x000fe200078fd0ff */
[----:B------:R-:W-:Y:S04]  /*53a0*/  STS.U8 [R236+UR7+0xe00], R111 ;  /* 0x000e006fec007988 */ /* 0x000fe80008000007 */
[----:B------:R-:W3:Y:S01]  /*53b0*/  @P0 LDG.E.U8 R134, desc[UR18][R126.64] ;  /* 0x000000127e860981 */ /* 0x000ee2000c1e1100 */
[----:B------:R-:W-:-:S03]  /*53c0*/  PLOP3.LUT P0, PT, PT, PT, UP1, 0x80, 0x8 ;  /* 0x000000000008781c */ /* 0x000fc60003f0f018 */
[----:B------:R-:W-:Y:S01]  /*53d0*/  STS.U8 [R236+UR7+0x1000], R117 ;  /* 0x00100075ec007988 */ /* 0x000fe20008000007 */
[----:B------:R-:W-:-:S03]  /*53e0*/  ISETP.LT.AND P0, PT, R118, UR12, P0 ;  /* 0x0000000c76007c0c */ /* 0x000fc60008701270 */
[----:B------:R-:W-:Y:S04]  /*53f0*/  STS.U8 [R236+UR7+0x1200], R116 ;  /* 0x00120074ec007988 */ /* 0x000fe80008000007 */
[----:B------:R4:W-:Y:S02]  /*5400*/  STS.U8 [R236+UR7+0x1400], R112 ;  /* 0x00140070ec007988 */ /* 0x0009e40008000007 */
[----:B----4-:R-:W-:-:S05]  /*5410*/  IMAD R112, R118, UR10, RZ ;  /* 0x0000000a76707c24 */ /* 0x010fca000f8e02ff */
[----:B------:R-:W-:-:S04]  /*5420*/  IADD3 R111, P1, PT, R112, R179, RZ ;  /* 0x000000b3706f7210 */ /* 0x000fc80007f3e0ff */
[----:B------:R-:W-:Y:S01]  /*5430*/  LEA.HI.X.SX32 R112, R112, R177, 0x1, P1 ;  /* 0x000000b170707211 */ /* 0x000fe200008f0eff */
[----:B------:R-:W-:Y:S01]  /*5440*/  @P0 IMAD.MOV.U32 R116, RZ, RZ, R111 ;  /* 0x000000ffff740224 */ /* 0x000fe200078e006f */
[----:B------:R-:W-:-:S03]  /*5450*/  PRMT R130, RZ, 0x7610, R130 ;  /* 0x00007610ff827816 */ /* 0x000fc60000000082 */
[----:B------:R-:W-:Y:S01]  /*5460*/  @P0 IMAD.MOV.U32 R117, RZ, RZ, R112 ;  /* 0x000000ffff750224 */ /* 0x000fe200078e0070 */
[----:B------:R-:W-:Y:S01]  /*5470*/  LEA.HI R118, R209, 0x4e, RZ, 0x1a ;  /* 0x0000004ed1767811 */ /* 0x000fe200078fd0ff */
[----:B------:R-:W-:Y:S04]  /*5480*/  STS.U8 [R236+UR7+0x1600], R170 ;  /* 0x001600aaec007988 */ /* 0x000fe80008000007 */
[----:B------:R4:W5:Y:S01]  /*5490*/  @P0 LDG.E.U8 R130, desc[UR18][R116.64] ;  /* 0x0000001274820981 */ /* 0x000962000c1e1100 */
[----:B------:R-:W-:-:S03]  /*54a0*/  PLOP3.LUT P0, PT, PT, PT, UP1, 0x80, 0x8 ;  /* 0x000000000008781c */ /* 0x000fc60003f0f018 */
[----:B------:R-:W-:Y:S01]  /*54b0*/  STS.U8 [R236+UR7+0x1800], R113 ;  /* 0x00180071ec007988 */ /* 0x000fe20008000007 */
[----:B------:R-:W-:-:S03]  /*54c0*/  ISETP.LT.AND P0, PT, R118, UR12, P0 ;  /* 0x0000000c76007c0c */ /* 0x000fc60008701270 */
[----:B------:R0:W-:Y:S02]  /*54d0*/  STS.U8 [R236+UR7+0x1a00], R114 ;  /* 0x001a0072ec007988 */ /* 0x0001e40008000007 */
[----:B0-----:R-:W-:-:S05]  /*54e0*/  IMAD R114, R118, UR10, RZ ;  /* 0x0000000a76727c24 */ /* 0x001fca000f8e02ff */
[----:B------:R-:W-:-:S04]  /*54f0*/  IADD3 R113, P1, PT, R114, R179, RZ ;  /* 0x000000b372717210 */ /* 0x000fc80007f3e0ff */
[----:B------:R-:W-:Y:S01]  /*5500*/  LEA.HI.X.SX32 R114, R114, R177, 0x1, P1 ;  /* 0x000000b172727211 */ /* 0x000fe200008f0eff */
[----:B----4-:R-:W-:Y:S01]  /*5510*/  @P0 IMAD.MOV.U32 R116, RZ, RZ, R113 ;  /* 0x000000ffff740224 */ /* 0x010fe200078e0071 */
[----:B------:R-:W-:-:S03]  /*5520*/  PRMT R129, RZ, 0x7610, R129 ;  /* 0x00007610ff817816 */ /* 0x000fc60000000081 */
[----:B------:R-:W-:Y:S01]  /*5530*/  @P0 IMAD.MOV.U32 R117, RZ, RZ, R114 ;  /* 0x000000ffff750224 */ /* 0x000fe200078e0072 */
[----:B------:R0:W-:Y:S04]  /*5540*/  STS.U8 [R236+UR7+0x1c00], R115 ;  /* 0x001c0073ec007988 */ /* 0x0001e80008000007 */
[----:B------:R4:W2:Y:S01]  /*5550*/  @P0 LDG.E.U8 R129, desc[UR18][R116.64] ;  /* 0x0000001274810981 */ /* 0x0008a2000c1e1100 */
[----:B------:R-:W-:Y:S02]  /*5560*/  PLOP3.LUT P0, PT, PT, PT, UP1, 0x80, 0x8 ;  /* 0x000000000008781c */ /* 0x000fe40003f0f018 */
[----:B0-----:R-:W-:-:S04]  /*5570*/  LEA.HI R115, R209, 0x5e, RZ, 0x1a ;  /* 0x0000005ed1737811 */ /* 0x001fc800078fd0ff */
[C---:B------:R-:W-:Y:S01]  /*5580*/  ISETP.LT.AND P0, PT, R115.reuse, UR12, P0 ;  /* 0x0000000c73007c0c */ /* 0x040fe20008701270 */
[----:B----4-:R-:W-:-:S05]  /*5590*/  IMAD R116, R115, UR10, RZ ;  /* 0x0000000a73747c24 */ /* 0x010fca000f8e02ff */
[----:B------:R-:W-:-:S04]  /*55a0*/  IADD3 R115, P1, PT, R116, R179, RZ ;  /* 0x000000b374737210 */ /* 0x000fc80007f3e0ff */
[----:B------:R-:W-:Y:S02]  /*55b0*/  LEA.HI.X.SX32 R116, R116, R177, 0x1, P1 ;  /* 0x000000b174747211 */ /* 0x000fe400008f0eff */
[----:B------:R-:W-:Y:S01]  /*55c0*/  PRMT R127, RZ, 0x7610, R127 ;  /* 0x00007610ff7f7816 */ /* 0x000fe2000000007f */
[----:B------:R-:W-:Y:S02]  /*55d0*/  @P0 IMAD.MOV.U32 R132, RZ, RZ, R115 ;  /* 0x000000ffff840224 */ /* 0x000fe400078e0073 */
[----:B------:R-:W-:Y:S01]  /*55e0*/  @P0 IMAD.MOV.U32 R133, RZ, RZ, R116 ;  /* 0x000000ffff850224 */ /* 0x000fe200078e0074 */
[----:B------:R-:W-:-:S04]  /*55f0*/  LEA.HI R117, R209, 0x6e, RZ, 0x1a ;  /* 0x0000006ed1757811 */ /* 0x000fc800078fd0ff */
[----:B------:R0:W4:Y:S01]  /*5600*/  @P0 LDG.E.U8 R127, desc[UR18][R132.64] ;  /* 0x00000012847f0981 */ /* 0x000122000c1e1100 */
[----:B------:R-:W-:Y:S01]  /*5610*/  PLOP3.LUT P0, PT, PT, PT, UP1, 0x80, 0x8 ;  /* 0x000000000008781c */ /* 0x000fe20003f0f018 */
[----:B------:R-:W-:-:S03]  /*5620*/  IMAD R118, R117, UR10, RZ ;  /* 0x0000000a75767c24 */ /* 0x000fc6000f8e02ff */
[----:B------:R-:W-:Y:S02]  /*5630*/  ISETP.LT.AND P0, PT, R117, UR12, P0 ;  /* 0x0000000c75007c0c */ /* 0x000fe40008701270 */
[----:B------:R-:W-:-:S04]  /*5640*/  IADD3 R117, P1, PT, R118, R179, RZ ;  /* 0x000000b376757210 */ /* 0x000fc80007f3e0ff */
[----:B------:R-:W-:Y:S02]  /*5650*/  LEA.HI.X.SX32 R118, R118, R177, 0x1, P1 ;  /* 0x000000b176767211 */ /* 0x000fe400008f0eff */
[----:B------:R-:W-:Y:S02]  /*5660*/  PRMT R128, RZ, 0x7610, R128 ;  /* 0x00007610ff807816 */ /* 0x000fe40000000080 */
[----:B------:R-:W-:-:S03]  /*5670*/  LOP3.LUT R184, R236, 0x10, RZ, 0x3c, !PT ;  /* 0x00000010ecb87812 */ /* 0x000fc600078e3cff */
[----:B0-----:R-:W-:Y:S02]  /*5680*/  @P0 IMAD.MOV.U32 R132, RZ, RZ, R117 ;  /* 0x000000ffff840224 */ /* 0x001fe400078e0075 */
[----:B------:R-:W-:Y:S01]  /*5690*/  @P0 IMAD.MOV.U32 R133, RZ, RZ, R118 ;  /* 0x000000ffff850224 */ /* 0x000fe200078e0076 */
[----:B------:R-:W-:Y:S01]  /*56a0*/  LEA.HI R144, R209, 0x7e, RZ, 0x1a ;  /* 0x0000007ed1907811 */ /* 0x000fe200078fd0ff */
[----:B------:R-:W-:Y:S04]  /*56b0*/  STS.U8 [R236+UR7+0x1e00], R176 ;  /* 0x001e00b0ec007988 */ /* 0x000fe80008000007 */
[----:B------:R0:W2:Y:S01]  /*56c0*/  @P0 LDG.E.U8 R128, desc[UR18][R132.64] ;  /* 0x0000001284800981 */ /* 0x0000a2000c1e1100 */
[----:B------:R-:W-:Y:S01]  /*56d0*/  PLOP3.LUT P0, PT, PT, PT, UP1, 0x80, 0x8 ;  /* 0x000000000008781c */ /* 0x000fe20003f0f018 */
[----:B------:R-:W-:-:S02]  /*56e0*/  IMAD R126, R144, UR10, RZ ;  /* 0x0000000a907e7c24 */ /* 0x000fc4000f8e02ff */
[----:B------:R-:W-:Y:S01]  /*56f0*/  STS.U8 [R184+UR7+0x80], R196 ;  /* 0x000080c4b8007988 */ /* 0x000fe20008000007 */
[----:B------:R-:W-:-:S03]  /*5700*/  ISETP.LT.AND P0, PT, R144, UR12, P0 ;  /* 0x0000000c90007c0c */ /* 0x000fc60008701270 */
[----:B------:R-:W-:Y:S04]  /*5710*/  STS.U8 [R184+UR7+0x280], R195 ;  /* 0x000280c3b8007988 */ /* 0x000fe80008000007 */
[----:B------:R0:W-:Y:S04]  /*5720*/  STS.U8 [R184+UR7+0x480], R180 ;  /* 0x000480b4b8007988 */ /* 0x0001e80008000007 */
[----:B------:R-:W-:Y:S01]  /*5730*/  STS.U8 [R184+UR7+0x680], R178 ;  /* 0x000680b2b8007988 */ /* 0x000fe20008000007 */
[----:B------:R-:W-:-:S03]  /*5740*/  IADD3 R179, P1, PT, R126, R179, RZ ;  /* 0x000000b37eb37210 */ /* 0x000fc60007f3e0ff */
[----:B------:R-:W-:Y:S04]  /*5750*/  STS.U8 [R184+UR7+0x880], R206 ;  /* 0x000880ceb8007988 */ /* 0x000fe80008000007 */
[----:B------:R-:W-:Y:S04]  /*5760*/  STS.U8 [R184+UR7+0xa80], R204 ;  /* 0x000a80ccb8007988 */ /* 0x000fe80008000007 */
[----:B------:R-:W-:Y:S04]  /*5770*/  STS.U8 [R184+UR7+0xc80], R203 ;  /* 0x000c80cbb8007988 */ /* 0x000fe80008000007 */
[----:B------:R-:W-:Y:S01]  /*5780*/  STS.U8 [R184+UR7+0xe80], R202 ;  /* 0x000e80cab8007988 */ /* 0x000fe20008000007 */
[----:B------:R-:W-:-:S03]  /*5790*/  LEA.HI.X.SX32 R177, R126, R177, 0x1, P1 ;  /* 0x000000b17eb17211 */ /* 0x000fc600008f0eff */
[----:B------:R-:W-:Y:S01]  /*57a0*/  STS.U8 [R184+UR7+0x1080], R207 ;  /* 0x001080cfb8007988 */ /* 0x000fe20008000007 */
[----:B0-----:R-:W-:-:S03]  /*57b0*/  LOP3.LUT R180, R236, 0x20, RZ, 0x3c, !PT ;  /* 0x00000020ecb47812 */ /* 0x001fc600078e3cff */
[----:B------:R-:W-:Y:S04]  /*57c0*/  STS.U8 [R184+UR7+0x1280], R205 ;  /* 0x001280cdb8007988 */ /* 0x000fe80008000007 */
[----:B------:R-:W-:Y:S04]  /*57d0*/  STS.U8 [R184+UR7+0x1480], R208 ;  /* 0x001480d0b8007988 */ /* 0x000fe80008000007 */
[----:B------:R-:W-:Y:S01]  /*57e0*/  STS.U8 [R184+UR7+0x1680], R201 ;  /* 0x001680c9b8007988 */ /* 0x000fe20008000007 */
[----:B------:R-:W-:-:S03]  /*57f0*/  PRMT R126, RZ, 0x7610, R126 ;  /* 0x00007610ff7e7816 */ /* 0x000fc6000000007e */
[----:B------:R-:W-:Y:S01]  /*5800*/  STS.U8 [R184+UR7+0x1880], R200 ;  /* 0x001880c8b8007988 */ /* 0x000fe20008000007 */
[----:B------:R-:W-:-:S03]  /*5810*/  @P0 IMAD.MOV.U32 R132, RZ, RZ, R179 ;  /* 0x000000ffff840224 */ /* 0x000fc600078e00b3 */
[----:B------:R-:W-:Y:S01]  /*5820*/  STS.U8 [R184+UR7+0x1a80], R197 ;  /* 0x001a80c5b8007988 */ /* 0x000fe20008000007 */
[----:B------:R-:W-:-:S03]  /*5830*/  @P0 IMAD.MOV.U32 R133, RZ, RZ, R177 ;  /* 0x000000ffff850224 */ /* 0x000fc600078e00b1 */
[----:B------:R-:W-:Y:S04]  /*5840*/  STS.U8 [R184+UR7+0x1c80], R124 ;  /* 0x001c807cb8007988 */ /* 0x000fe80008000007 */
[----:B------:R-:W-:Y:S04]  /*5850*/  STS.U8 [R184+UR7+0x1e80], R125 ;  /* 0x001e807db8007988 */ /* 0x000fe80008000007 */
[----:B------:R0:W-:Y:S01]  /*5860*/  STS.U8 [R180+UR7+0x100], R119 ;  /* 0x00010077b4007988 */ /* 0x0001e20008000007 */
[----:B------:R-:W-:-:S03]  /*5870*/  IMAD R181, R198, UR4, RZ ;  /* 0x00000004c6b57c24 */ /* 0x000fc6000f8e02ff */
[----:B------:R-:W4:Y:S01]  /*5880*/  @P0 LDG.E.U8 R126, desc[UR18][R132.64] ;  /* 0x00000012847e0981 */ /* 0x000f22000c1e1100 */
[----:B0-----:R-:W-:-:S03]  /*5890*/  IMAD R119, R236, UR11, RZ ;  /* 0x0000000bec777c24 */ /* 0x001fc6000f8e02ff */
[----:B------:R0:W-:Y:S01]  /*58a0*/  STS.U8 [R180+UR7+0x300], R120 ;  /* 0x00030078b4007988 */ /* 0x0001e20008000007 */
[----:B------:R-:W-:Y:S02]  /*58b0*/  IMAD R189, R141, UR4, RZ ;  /* 0x000000048dbd7c24 */ /* 0x000fe4000f8e02ff */
[----:B------:R-:W-:Y:S02]  /*58c0*/  IMAD R193, R140, UR4, RZ ;  /* 0x000000048cc17c24 */ /* 0x000fe4000f8e02ff */
[----:B------:R-:W-:Y:S01]  /*58d0*/  IMAD R197, R139, UR4, RZ ;  /* 0x000000048bc57c24 */ /* 0x000fe2000f8e02ff */
[----:B0-----:R-:W-:-:S04]  /*58e0*/  IADD3 R120, P0, PT, R119, UR22, RZ ;  /* 0x0000001677787c10 */ /* 0x001fc8000ff1e0ff */
[----:B------:R-:W-:Y:S02]  /*58f0*/  LEA.HI.X.SX32 R119, R119, UR23, 0x1, P0 ;  /* 0x0000001777777c11 */ /* 0x000fe400080f0eff */
[-C--:B------:R-:W-:Y:S01]  /*5900*/  IADD3 R183, P1, PT, R181, R120.reuse, RZ ;  /* 0x00000078b5b77210 */ /* 0x080fe20007f3e0ff */
[----:B------:R-:W-:Y:S01]  /*5910*/  IMAD R206, R136, UR4, RZ ;  /* 0x0000000488ce7c24 */ /* 0x000fe2000f8e02ff */
[-C--:B------:R-:W-:Y:S01]  /*5920*/  IADD3 R195, P4, PT, R193, R120.reuse, RZ ;  /* 0x00000078c1c37210 */ /* 0x080fe20007f9e0ff */
[----:B------:R-:W-:Y:S01]  /*5930*/  IMAD R208, R135, UR4, RZ ;  /* 0x0000000487d07c24 */ /* 0x000fe2000f8e02ff */
[-C--:B------:R-:W-:Y:S01]  /*5940*/  LEA.HI.X.SX32 R181, R181, R119.reuse, 0x1, P1 ;  /* 0x00000077b5b57211 */ /* 0x080fe200008f0eff */
[----:B------:R-:W-:Y:S01]  /*5950*/  IMAD R210, R210, UR4, RZ ;  /* 0x00000004d2d27c24 */ /* 0x000fe2000f8e02ff */
[-C--:B------:R-:W-:Y:S02]  /*5960*/  IADD3 R191, P1, PT, R189, R120.reuse, RZ ;  /* 0x00000078bdbf7210 */ /* 0x080fe40007f3e0ff */
[-C--:B------:R-:W-:Y:S01]  /*5970*/  IADD3 R199, P3, PT, R197, R120.reuse, RZ ;  /* 0x00000078c5c77210 */ /* 0x080fe20007f7e0ff */
[----:B------:R-:W-:Y:S01]  /*5980*/  IMAD R185, R142, UR4, RZ ;  /* 0x000000048eb97c24 */ /* 0x000fe2000f8e02ff */
[-C--:B------:R-:W-:Y:S01]  /*5990*/  LEA.HI.X.SX32 R189, R189, R119.reuse, 0x1, P1 ;  /* 0x00000077bdbd7211 */ /* 0x080fe200008f0eff */
[----:B------:R-:W-:Y:S01]  /*59a0*/  IMAD R216, R216, UR4, RZ ;  /* 0x00000004d8d87c24 */ /* 0x000fe2000f8e02ff */
[-C--:B------:R-:W-:Y:S01]  /*59b0*/  LEA.HI.X.SX32 R193, R193, R119.reuse, 0x1, P4 ;  /* 0x00000077c1c17211 */ /* 0x080fe200020f0eff */
[----:B------:R-:W-:Y:S01]  /*59c0*/  IMAD R218, R218, UR4, RZ ;  /* 0x00000004dada7c24 */ /* 0x000fe2000f8e02ff */
[----:B------:R-:W-:Y:S01]  /*59d0*/  LEA.HI.X.SX32 R197, R197, R119, 0x1, P3 ;  /* 0x00000077c5c57211 */ /* 0x000fe200018f0eff */
[----:B------:R-:W-:Y:S01]  /*59e0*/  IMAD R220, R220, UR4, RZ ;  /* 0x00000004dcdc7c24 */ /* 0x000fe2000f8e02ff */
[----:B------:R-:W-:-:S02]  /*59f0*/  IADD3 R207, P1, PT, R206, R120, RZ ;  /* 0x00000078cecf7210 */ /* 0x000fc40007f3e0ff */
        /* <DEDUP_REMOVED lines=9> */
[-C--:B------:R-:W-:Y:S01]  /*5a90*/  IADD3 R187, P5, PT, R185, R120.reuse, RZ ;  /* 0x00000078b9bb7210 */ /* 0x080fe20007fbe0ff */
[----:B------:R-:W-:Y:S01]  /*5aa0*/  IMAD R201, R138, UR4, RZ ;  /* 0x000000048ac97c24 */ /* 0x000fe2000f8e02ff */
[----:B------:R-:W-:-:S02]  /*5ab0*/  IADD3 R217, P1, PT, R216, R120, RZ ;  /* 0x00000078d8d97210 */ /* 0x000fc40007f3e0ff */
[-C--:B------:R-:W-:Y:S02]  /*5ac0*/  IADD3 R219, P4, PT, R218, R120.reuse, RZ ;  /* 0x00000078dadb7210 */ /* 0x080fe40007f9e0ff */
[----:B------:R-:W-:Y:S01]  /*5ad0*/  IADD3 R221, P3, PT, R220, R120, RZ ;  /* 0x00000078dcdd7210 */ /* 0x000fe20007f7e0ff */
[----:B------:R-:W-:Y:S01]  /*5ae0*/  IMAD R214, R214, UR4, RZ ;  /* 0x00000004d6d67c24 */ /* 0x000fe2000f8e02ff */
[----:B------:R-:W-:Y:S01]  /*5af0*/  PLOP3.LUT P0, PT, PT, PT, UP1, 0x80, 0x8 ;  /* 0x000000000008781c */ /* 0x000fe20003f0f018 */
[----:B------:R-:W-:Y:S01]  /*5b00*/  IMAD R228, R228, UR4, RZ ;  /* 0x00000004e4e47c24 */ /* 0x000fe2000f8e02ff */
[-C--:B------:R-:W-:Y:S01]  /*5b10*/  LEA.HI.X.SX32 R185, R185, R119.reuse, 0x1, P5 ;  /* 0x00000077b9b97211 */ /* 0x080fe200028f0eff */
[----:B------:R-:W-:Y:S01]  /*5b20*/  IMAD R230, R230, UR4, RZ ;  /* 0x00000004e6e67c24 */ /* 0x000fe2000f8e02ff */
[-C--:B------:R-:W-:Y:S01]  /*5b30*/  LEA.HI.X.SX32 R216, R216, R119.reuse, 0x1, P1 ;  /* 0x00000077d8d87211 */ /* 0x080fe200008f0eff */
[----:B------:R-:W-:Y:S01]  /*5b40*/  IMAD R232, R232, UR4, RZ ;  /* 0x00000004e8e87c24 */ /* 0x000fe2000f8e02ff */
[----:B------:R-:W-:-:S02]  /*5b50*/  LEA.HI.X.SX32 R218, R218, R119, 0x1, P4 ;  /* 0x00000077dada7211 */ /* 0x000fc400020f0eff */
[-C--:B------:R-:W-:Y:S01]  /*5b60*/  LEA.HI.X.SX32 R220, R220, R119.reuse, 0x1, P3 ;  /* 0x00000077dcdc7211 */ /* 0x080fe200018f0eff */
[----:B------:R-:W-:Y:S01]  /*5b70*/  IMAD R212, R212, UR4, RZ ;  /* 0x00000004d4d47c24 */ /* 0x000fe2000f8e02ff */
[-C--:B------:R-:W-:Y:S02]  /*5b80*/  IADD3 R205, P5, PT, R204, R120.reuse, RZ ;  /* 0x00000078cccd7210 */ /* 0x080fe40007fbe0ff */
[-C--:B------:R-:W-:Y:S02]  /*5b90*/  IADD3 R223, P1, PT, R222, R120.reuse, RZ ;  /* 0x00000078dedf7210 */ /* 0x080fe40007f3e0ff */
[-C--:B------:R-:W-:Y:S02]  /*5ba0*/  IADD3 R225, P3, PT, R224, R120.reuse, RZ ;  /* 0x00000078e0e17210 */ /* 0x080fe40007f7e0ff */
[-C--:B------:R-:W-:Y:S02]  /*5bb0*/  IADD3 R227, P4, PT, R226, R120.reuse, RZ ;  /* 0x00000078e2e37210 */ /* 0x080fe40007f9e0ff */
[----:B------:R-:W-:Y:S01]  /*5bc0*/  IADD3 R203, P6, PT, R201, R120, RZ ;  /* 0x00000078c9cb7210 */ /* 0x000fe20007fde0ff */
[----:B------:R0:W-:Y:S01]  /*5bd0*/  STS.U8 [R180+UR7+0x500], R122 ;  /* 0x0005007ab4007988 */ /* 0x0001e20008000007 */
[----:B------:R-:W-:Y:S01]  /*5be0*/  ISETP.LT.AND P0, PT, R236, UR12, P0 ;  /* 0x0000000cec007c0c */ /* 0x000fe20008701270 */
[----:B------:R-:W-:Y:S01]  /*5bf0*/  IMAD R234, R234, UR4, RZ ;  /* 0x00000004eaea7c24 */ /* 0x000fe2000f8e02ff */
[-C--:B------:R-:W-:Y:S01]  /*5c00*/  LEA.HI.X.SX32 R204, R204, R119.reuse, 0x1, P5 ;  /* 0x00000077cccc7211 */ /* 0x080fe200028f0eff */
[----:B------:R1:W-:Y:S01]  /*5c10*/  STS.U8 [R180+UR7+0x700], R121 ;  /* 0x00070079b4007988 */ /* 0x0003e20008000007 */
[-C--:B------:R-:W-:Y:S01]  /*5c20*/  LEA.HI.X.SX32 R222, R222, R119.reuse, 0x1, P1 ;  /* 0x00000077dede7211 */ /* 0x080fe200008f0eff */
[----:B------:R-:W-:Y:S01]  /*5c30*/  IMAD R237, R237, UR4, RZ ;  /* 0x00000004eded7c24 */ /* 0x000fe2000f8e02ff */
[-C--:B------:R-:W-:Y:S01]  /*5c40*/  LEA.HI.X.SX32 R224, R224, R119.reuse, 0x1, P3 ;  /* 0x00000077e0e07211 */ /* 0x080fe200018f0eff */
[----:B------:R-:W-:Y:S01]  /*5c50*/  IMAD R240, R240, UR4, RZ ;  /* 0x00000004f0f07c24 */ /* 0x000fe2000f8e02ff */
[-C--:B------:R-:W-:Y:S01]  /*5c60*/  LEA.HI.X.SX32 R226, R226, R119.reuse, 0x1, P4 ;  /* 0x00000077e2e27211 */ /* 0x080fe200020f0eff */
[----:B0-----:R-:W-:Y:S01]  /*5c70*/  IMAD R122, R143, UR4, RZ ;  /* 0x000000048f7a7c24 */ /* 0x001fe2000f8e02ff */
[----:B------:R-:W-:-:S02]  /*5c80*/  LEA.HI.X.SX32 R201, R201, R119, 0x1, P6 ;  /* 0x00000077c9c97211 */ /* 0x000fc400030f0eff */
[-C--:B------:R-:W-:Y:S01]  /*5c90*/  IADD3 R215, P5, PT, R214, R120.reuse, RZ ;  /* 0x00000078d6d77210 */ /* 0x080fe20007fbe0ff */
[----:B-1----:R-:W-:Y:S01]  /*5ca0*/  IMAD R121, R182, UR4, RZ ;  /* 0x00000004b6797c24 */ /* 0x002fe2000f8e02ff */
[-C--:B------:R-:W-:Y:S02]  /*5cb0*/  IADD3 R229, P1, PT, R228, R120.reuse, RZ ;  /* 0x00000078e4e57210 */ /* 0x080fe40007f3e0ff */
[-C--:B------:R-:W-:Y:S02]  /*5cc0*/  IADD3 R231, P3, PT, R230, R120.reuse, RZ ;  /* 0x00000078e6e77210 */ /* 0x080fe40007f7e0ff */
[-C--:B------:R-:W-:Y:S02]  /*5cd0*/  IADD3 R233, P4, PT, R232, R120.reuse, RZ ;  /* 0x00000078e8e97210 */ /* 0x080fe40007f9e0ff */
[----:B------:R-:W-:Y:S01]  /*5ce0*/  IADD3 R213, P6, PT, R212, R120, RZ ;  /* 0x00000078d4d57210 */ /* 0x000fe20007fde0ff */
[----:B------:R-:W-:Y:S01]  /*5cf0*/  IMAD R242, R242, UR4, RZ ;  /* 0x00000004f2f27c24 */ /* 0x000fe2000f8e02ff */
[-C--:B------:R-:W-:Y:S01]  /*5d00*/  LEA.HI.X.SX32 R214, R214, R119.reuse, 0x1, P5 ;  /* 0x00000077d6d67211 */ /* 0x080fe200028f0eff */
[----:B------:R-:W-:Y:S01]  /*5d10*/  IMAD R244, R244, UR4, RZ ;  /* 0x00000004f4f47c24 */ /* 0x000fe2000f8e02ff */
[-C--:B------:R-:W-:Y:S01]  /*5d20*/  LEA.HI.X.SX32 R228, R228, R119.reuse, 0x1, P1 ;  /* 0x00000077e4e47211 */ /* 0x080fe200008f0eff */
[----:B------:R-:W-:Y:S01]  /*5d30*/  IMAD R246, R246, UR4, RZ ;  /* 0x00000004f6f67c24 */ /* 0x000fe2000f8e02ff */
[----:B------:R-:W-:-:S02]  /*5d40*/  LEA.HI.X.SX32 R230, R230, R119, 0x1, P3 ;  /* 0x00000077e6e67211 */ /* 0x000fc400018f0eff */
[-C--:B------:R-:W-:Y:S02]  /*5d50*/  LEA.HI.X.SX32 R232, R232, R119.reuse, 0x1, P4 ;  /* 0x00000077e8e87211 */ /* 0x080fe400020f0eff */
[----:B------:R-:W-:Y:S02]  /*5d60*/  LEA.HI.X.SX32 R212, R212, R119, 0x1, P6 ;  /* 0x00000077d4d47211 */ /* 0x000fe400030f0eff */
[-C--:B------:R-:W-:Y:S02]  /*5d70*/  IADD3 R235, P1, PT, R234, R120.reuse, RZ ;  /* 0x00000078eaeb7210 */ /* 0x080fe40007f3e0ff */
[-C--:B------:R-:W-:Y:S02]  /*5d80*/  IADD3 R239, P3, PT, R237, R120.reuse, RZ ;  /* 0x00000078edef7210 */ /* 0x080fe40007f7e0ff */
[-C--:B------:R-:W-:Y:S02]  /*5d90*/  IADD3 R241, P4, PT, R240, R120.reuse, RZ ;  /* 0x00000078f0f17210 */ /* 0x080fe40007f9e0ff */
[----:B------:R-:W-:-:S02]  /*5da0*/  IADD3 R146, P5, PT, R121, R120, RZ ;  /* 0x0000007879927210 */ /* 0x000fc40007fbe0ff */
[-C--:B------:R-:W-:Y:S01]  /*5db0*/  IADD3 R144, P6, PT, R122, R120.reuse, RZ ;  /* 0x000000787a907210 */ /* 0x080fe20007fde0ff */
[----:B------:R0:W-:Y:S01]  /*5dc0*/  STS.U8 [R180+UR7+0x900], R123 ;  /* 0x0009007bb4007988 */ /* 0x0001e20008000007 */
[-C--:B------:R-:W-:Y:S01]  /*5dd0*/  LEA.HI.X.SX32 R234, R234, R119.reuse, 0x1, P1 ;  /* 0x00000077eaea7211 */ /* 0x080fe200008f0eff */
[----:B------:R-:W-:Y:S01]  /*5de0*/  IMAD R248, R248, UR4, RZ ;  /* 0x00000004f8f87c24 */ /* 0x000fe2000f8e02ff */
[-C--:B------:R-:W-:Y:S01]  /*5df0*/  LEA.HI.X.SX32 R237, R237, R119.reuse, 0x1, P3 ;  /* 0x00000077eded7211 */ /* 0x080fe200018f0eff */
[----:B------:R-:W-:Y:S01]  /*5e00*/  IMAD R250, R250, UR4, RZ ;  /* 0x00000004fafa7c24 */ /* 0x000fe2000f8e02ff */
[-C--:B------:R-:W-:Y:S01]  /*5e10*/  LEA.HI.X.SX32 R240, R240, R119.reuse, 0x1, P4 ;  /* 0x00000077f0f07211 */ /* 0x080fe200020f0eff */
[----:B------:R-:W-:Y:S01]  /*5e20*/  IMAD R252, R252, UR4, RZ ;  /* 0x00000004fcfc7c24 */ /* 0x000fe2000f8e02ff */
[----:B------:R-:W-:Y:S02]  /*5e30*/  LEA.HI.X.SX32 R170, R121, R119, 0x1, P5 ;  /* 0x0000007779aa7211 */ /* 0x000fe400028f0eff */
[-C--:B------:R-:W-:Y:S01]  /*5e40*/  IADD3 R243, P1, PT, R242, R120.reuse, RZ ;  /* 0x00000078f2f37210 */ /* 0x080fe20007f3e0ff */
[----:B0-----:R-:W-:Y:S01]  /*5e50*/  @P0 IMAD.MOV.U32 R123, RZ, RZ, R181 ;  /* 0x000000ffff7b0224 */ /* 0x001fe200078e00b5 */
[----:B------:R-:W-:-:S02]  /*5e60*/  IADD3 R245, P3, PT, R244, R120, RZ ;  /* 0x00000078f4f57210 */ /* 0x000fc40007f7e0ff */
[-C--:B------:R-:W-:Y:S02]  /*5e70*/  IADD3 R247, P4, PT, R246, R120.reuse, RZ ;  /* 0x00000078f6f77210 */ /* 0x080fe40007f9e0ff */
[-C--:B------:R-:W-:Y:S01]  /*5e80*/  LEA.HI.X.SX32 R145, R122, R119.reuse, 0x1, P6 ;  /* 0x000000777a917211 */ /* 0x080fe200030f0eff */
[----:B------:R-:W-:Y:S01]  /*5e90*/  @P0 IMAD.MOV.U32 R122, RZ, RZ, R183 ;  /* 0x000000ffff7a0224 */ /* 0x000fe200078e00b7 */
[----:B------:R-:W-:Y:S02]  /*5ea0*/  PRMT R121, RZ, 0x7610, R121 ;  /* 0x00007610ff797816 */ /* 0x000fe40000000079 */
[-C--:B------:R-:W-:Y:S02]  /*5eb0*/  LEA.HI.X.SX32 R242, R242, R119.reuse, 0x1, P1 ;  /* 0x00000077f2f27211 */ /* 0x080fe400008f0eff */
[-C--:B------:R-:W-:Y:S02]  /*5ec0*/  LEA.HI.X.SX32 R244, R244, R119.reuse, 0x1, P3 ;  /* 0x00000077f4f47211 */ /* 0x080fe400018f0eff */
[----:B------:R-:W-:Y:S01]  /*5ed0*/  LEA.HI.X.SX32 R246, R246, R119, 0x1, P4 ;  /* 0x00000077f6f67211 */ /* 0x000fe200020f0eff */
[----:B------:R0:W4:Y:S01]  /*5ee0*/  @P0 LDG.E.U8 R121, desc[UR18][R122.64] ;  /* 0x000000127a790981 */ /* 0x000122000c1e1100 */
[----:B------:R-:W-:-:S02]  /*5ef0*/  IADD3 R249, P1, PT, R248, R120, RZ ;  /* 0x00000078f8f97210 */ /* 0x000fc40007f3e0ff */
[-C--:B------:R-:W-:Y:S02]  /*5f00*/  IADD3 R251, P3, PT, R250, R120.reuse, RZ ;  /* 0x00000078fafb7210 */ /* 0x080fe40007f7e0ff */
[----:B------:R-:W-:Y:S02]  /*5f10*/  IADD3 R176, P4, PT, R252, R120, RZ ;  /* 0x00000078fcb07210 */ /* 0x000fe40007f9e0ff */
[----:B------:R-:W-:Y:S01]  /*5f20*/  PRMT R120, RZ, 0x7610, R120 ;  /* 0x00007610ff787816 */ /* 0x000fe20000000078 */
[----:B0-----:R-:W-:Y:S02]  /*5f30*/  @P0 IMAD.MOV.U32 R122, RZ, RZ, R209 ;  /* 0x000000ffff7a0224 */ /* 0x001fe400078e00d1 */
[----:B------:R-:W-:Y:S01]  /*5f40*/  @P0 IMAD.MOV.U32 R123, RZ, RZ, R208 ;  /* 0x000000ffff7b0224 */ /* 0x000fe200078e00d0 */
[-C--:B------:R-:W-:Y:S02]  /*5f50*/  LEA.HI.X.SX32 R248, R248, R119.reuse, 0x1, P1 ;  /* 0x00000077f8f87211 */ /* 0x080fe400008f0eff */
[----:B------:R-:W-:-:S02]  /*5f60*/  LEA.HI.X.SX32 R250, R250, R119, 0x1, P3 ;  /* 0x00000077fafa7211 */ /* 0x000fc400018f0eff */
[----:B------:R-:W-:Y:S01]  /*5f70*/  LEA.HI.X.SX32 R252, R252, R119, 0x1, P4 ;  /* 0x00000077fcfc7211 */ /* 0x000fe200020f0eff */
[----:B------:R0:W4:Y:S01]  /*5f80*/  @P0 LDG.E.U8 R120, desc[UR18][R122.64] ;  /* 0x000000127a780981 */ /* 0x000122000c1e1100 */
[----:B------:R-:W-:Y:S01]  /*5f90*/  PRMT R119, RZ, 0x7610, R119 ;  /* 0x00007610ff777816 */ /* 0x000fe20000000077 */
[----:B------:R-:W-:Y:S02]  /*5fa0*/  @P0 IMAD.MOV.U32 R124, RZ, RZ, R243 ;  /* 0x000000ffff7c0224 */ /* 0x000fe400078e00f3 */
[----:B0-----:R-:W-:Y:S02]  /*5fb0*/  @P0 IMAD.MOV.U32 R122, RZ, RZ, R225 ;  /* 0x000000ffff7a0224 */ /* 0x001fe400078e00e1 */
[----:B------:R-:W-:Y:S02]  /*5fc0*/  @P0 IMAD.MOV.U32 R123, RZ, RZ, R224 ;  /* 0x000000ffff7b0224 */ /* 0x000fe400078e00e0 */
[----:B------:R-:W-:-:S03]  /*5fd0*/  @P0 IMAD.MOV.U32 R125, RZ, RZ, R242 ;  /* 0x000000ffff7d0224 */ /* 0x000fc600078e00f2 */
[----:B------:R0:W4:Y:S02]  /*5fe0*/  @P0 LDG.E.U8 R119, desc[UR18][R122.64] ;  /* 0x000000127a770981 */ /* 0x000124000c1e1100 */
[----:B0-----:R-:W-:-:S06]  /*5ff0*/  PRMT R122, RZ, 0x7610, R122 ;  /* 0x00007610ff7a7816 */ /* 0x001fcc000000007a */
[----:B------:R0:W4:Y:S04]  /*6000*/  @P0 LDG.E.U8 R122, desc[UR18][R124.64] ;  /* 0x000000127c7a0981 */ /* 0x000128000c1e1100 */
[----:B------:R-:W-:Y:S04]  /*6010*/  STS.U8 [R180+UR7+0xb00], R148 ;  /* 0x000b0094b4007988 */ /* 0x000fe80008000007 */
[----:B------:R-:W-:Y:S04]  /*6020*/  STS.U8 [R180+UR7+0xd00], R147 ;  /* 0x000d0093b4007988 */ /* 0x000fe80008000007 */
[----:B------:R-:W-:Y:S01]  /*6030*/  STS.U8 [R180+UR7+0xf00], R150 ;  /* 0x000f0096b4007988 */ /* 0x000fe20008000007 */
[----:B------:R-:W-:-:S03]  /*6040*/  LOP3.LUT R178, R236, 0x30, RZ, 0x3c, !PT ;  /* 0x00000030ecb27812 */ /* 0x000fc600078e3cff */
[----:B------:R-:W-:Y:S04]  /*6050*/  STS.U8 [R180+UR7+0x1100], R149 ;  /* 0x00110095b4007988 */ /* 0x000fe80008000007 */
        /* <DEDUP_REMOVED lines=14> */
[----:B------:R-:W-:Y:S01]  /*6140*/  STS.U8 [R178+UR7+0x1d80], R174 ;  /* 0x001d80aeb2007988 */ /* 0x000fe20008000007 */
[----:B------:R-:W-:-:S03]  /*6150*/  PRMT R123, RZ, 0x7610, R123 ;  /* 0x00007610ff7b7816 */ /* 0x000fc6000000007b */
[----:B------:R-:W-:Y:S01]  /*6160*/  STS.U8 [R178+UR7+0x380], R172 ;  /* 0x000380acb2007988 */ /* 0x000fe20008000007 */
[----:B0-----:R-:W-:-:S03]  /*6170*/  @P0 IMAD.MOV.U32 R124, RZ, RZ, R187 ;  /* 0x000000ffff7c0224 */ /* 0x001fc600078e00bb */
[----:B--2---:R-:W-:Y:S01]  /*6180*/  STS.U8 [R178+UR7+0x780], R131 ;  /* 0x00078083b2007988 */ /* 0x004fe20008000007 */
[----:B------:R-:W-:-:S03]  /*6190*/  @P0 IMAD.MOV.U32 R125, RZ, RZ, R185 ;  /* 0x000000ffff7d0224 */ /* 0x000fc600078e00b9 */
[----:B---3--:R-:W-:Y:S04]  /*61a0*/  STS.U8 [R178+UR7+0xb80], R134 ;  /* 0x000b8086b2007988 */ /* 0x008fe80008000007 */
[----:B-----5:R-:W-:Y:S04]  /*61b0*/  STS.U8 [R178+UR7+0xf80], R130 ;  /* 0x000f8082b2007988 */ /* 0x020fe80008000007 */
[----:B------:R-:W-:Y:S04]  /*61c0*/  STS.U8 [R178+UR7+0x1380], R129 ;  /* 0x00138081b2007988 */ /* 0x000fe80008000007 */
[----:B----4-:R-:W-:Y:S04]  /*61d0*/  STS.U8 [R178+UR7+0x1780], R127 ;  /* 0x0017807fb2007988 */ /* 0x010fe80008000007 */
[----:B------:R-:W-:Y:S04]  /*61e0*/  STS.U8 [R178+UR7+0x1b80], R128 ;  /* 0x001b8080b2007988 */ /* 0x000fe80008000007 */
[----:B------:R-:W-:Y:S04]  /*61f0*/  STS.U8 [R178+UR7+0x1f80], R126 ;  /* 0x001f807eb2007988 */ /* 0x000fe80008000007 */
[----:B------:R0:W2:Y:S02]  /*6200*/  @P0 LDG.E.U8 R123, desc[UR18][R124.64] ;  /* 0x000000127c7b0981 */ /* 0x0000a4000c1e1100 */
[----:B0-----:R-:W-:-:S02]  /*6210*/  @P0 IMAD.MOV.U32 R124, RZ, RZ, R211 ;  /* 0x000000ffff7c0224 */ /* 0x001fc400078e00d3 */
[----:B------:R-:W-:Y:S01]  /*6220*/  @P0 IMAD.MOV.U32 R125, RZ, RZ, R210 ;  /* 0x000000ffff7d0224 */ /* 0x000fe200078e00d2 */
[----:B------:R0:W-:Y:S02]  /*6230*/  STS.U8 [R236+UR7+0x4000], R121 ;  /* 0x00400079ec007988 */ /* 0x0001e40008000007 */
[----:B0-----:R-:W-:-:S06]  /*6240*/  PRMT R121, RZ, 0x7610, R121 ;  /* 0x00007610ff797816 */ /* 0x001fcc0000000079 */
[----:B------:R0:W3:Y:S04]  /*6250*/  @P0 LDG.E.U8 R121, desc[UR18][R124.64] ;  /* 0x000000127c790981 */ /* 0x0000e8000c1e1100 */
[----:B------:R1:W-:Y:S01]  /*6260*/  STS.U8 [R236+UR7+0x4400], R120 ;  /* 0x00440078ec007988 */ /* 0x0003e20008000007 */
[----:B0-----:R-:W-:Y:S02]  /*6270*/  @P0 IMAD.MOV.U32 R124, RZ, RZ, R227 ;  /* 0x000000ffff7c0224 */ /* 0x001fe400078e00e3 */
[----:B------:R-:W-:Y:S01]  /*6280*/  @P0 IMAD.MOV.U32 R125, RZ, RZ, R226 ;  /* 0x000000ffff7d0224 */ /* 0x000fe200078e00e2 */
[----:B-1----:R-:W-:Y:S01]  /*6290*/  PRMT R120, RZ, 0x7610, R120 ;  /* 0x00007610ff787816 */ /* 0x002fe20000000078 */
[----:B------:R0:W-:Y:S05]  /*62a0*/  STS.U8 [R236+UR7+0x4800], R119 ;  /* 0x00480077ec007988 */ /* 0x0001ea0008000007 */
[----:B------:R1:W4:Y:S01]  /*62b0*/  @P0 LDG.E.U8 R120, desc[UR18][R124.64] ;  /* 0x000000127c780981 */ /* 0x000322000c1e1100 */
[----:B0-----:R-:W-:Y:S01]  /*62c0*/  PRMT R119, RZ, 0x7610, R119 ;  /* 0x00007610ff777816 */ /* 0x001fe20000000077 */
[----:B-1----:R-:W-:-:S02]  /*62d0*/  @P0 IMAD.MOV.U32 R124, RZ, RZ, R245 ;  /* 0x000000ffff7c0224 */ /* 0x002fc400078e00f5 */
[----:B------:R-:W-:Y:S01]  /*62e0*/  @P0 IMAD.MOV.U32 R125, RZ, RZ, R244 ;  /* 0x000000ffff7d0224 */ /* 0x000fe200078e00f4 */
[----:B------:R0:W-:Y:S04]  /*62f0*/  STS.U8 [R236+UR7+0x4c00], R122 ;  /* 0x004c007aec007988 */ /* 0x0001e80008000007 */
[----:B------:R1:W5:Y:S01]  /*6300*/  @P0 LDG.E.U8 R119, desc[UR18][R124.64] ;  /* 0x000000127c770981 */ /* 0x000362000c1e1100 */
[----:B0-----:R-:W-:Y:S01]  /*6310*/  PRMT R122, RZ, 0x7610, R122 ;  /* 0x00007610ff7a7816 */ /* 0x001fe2000000007a */
[----:B-1----:R-:W-:Y:S02]  /*6320*/  @P0 IMAD.MOV.U32 R124, RZ, RZ, R191 ;  /* 0x000000ffff7c0224 */ /* 0x002fe400078e00bf */
[----:B------:R-:W-:-:S05]  /*6330*/  @P0 IMAD.MOV.U32 R125, RZ, RZ, R189 ;  /* 0x000000ffff7d0224 */ /* 0x000fca00078e00bd */
[----:B------:R0:W5:Y:S02]  /*6340*/  @P0 LDG.E.U8 R122, desc[UR18][R124.64] ;  /* 0x000000127c7a0981 */ /* 0x000164000c1e1100 */
[----:B0-----:R-:W-:Y:S02]  /*6350*/  @P0 IMAD.MOV.U32 R124, RZ, RZ, R213 ;  /* 0x000000ffff7c0224 */ /* 0x001fe400078e00d5 */
[----:B------:R-:W-:Y:S01]  /*6360*/  @P0 IMAD.MOV.U32 R125, RZ, RZ, R212 ;  /* 0x000000ffff7d0224 */ /* 0x000fe200078e00d4 */
[----:B--2---:R-:W-:Y:S04]  /*6370*/  STS.U8 [R184+UR7+0x4080], R123 ;  /* 0x0040807bb8007988 */ /* 0x004fe80008000007 */
[----:B---3--:R0:W-:Y:S02]  /*6380*/  STS.U8 [R184+UR7+0x4480], R121 ;  /* 0x00448079b8007988 */ /* 0x0081e40008000007 */
[----:B0-----:R-:W-:-:S06]  /*6390*/  PRMT R121, RZ, 0x7610, R121 ;  /* 0x00007610ff797816 */ /* 0x001fcc0000000079 */
[----:B------:R0:W2:Y:S04]  /*63a0*/  @P0 LDG.E.U8 R121, desc[UR18][R124.64] ;  /* 0x000000127c790981 */ /* 0x0000a8000c1e1100 */
[----:B----4-:R1:W-:Y:S01]  /*63b0*/  STS.U8 [R184+UR7+0x4880], R120 ;  /* 0x00488078b8007988 */ /* 0x0103e20008000007 */
[----:B0-----:R-:W-:Y:S02]  /*63c0*/  @P0 IMAD.MOV.U32 R124, RZ, RZ, R229 ;  /* 0x000000ffff7c0224 */ /* 0x001fe400078e00e5 */
[----:B------:R-:W-:Y:S01]  /*63d0*/  @P0 IMAD.MOV.U32 R125, RZ, RZ, R228 ;  /* 0x000000ffff7d0224 */ /* 0x000fe200078e00e4 */
[----:B-1----:R-:W-:-:S06]  /*63e0*/  PRMT R120, RZ, 0x7610, R120 ;  /* 0x00007610ff787816 */ /* 0x002fcc0000000078 */
[----:B------:R0:W3:Y:S04]  /*63f0*/  @P0 LDG.E.U8 R120, desc[UR18][R124.64] ;  /* 0x000000127c780981 */ /* 0x0000e8000c1e1100 */
[----:B-----5:R1:W-:Y:S01]  /*6400*/  STS.U8 [R184+UR7+0x4c80], R119 ;  /* 0x004c8077b8007988 */ /* 0x0203e20008000007 */
[----:B0-----:R-:W-:Y:S02]  /*6410*/  @P0 IMAD.MOV.U32 R124, RZ, RZ, R247 ;  /* 0x000000ffff7c0224 */ /* 0x001fe400078e00f7 */
[----:B------:R-:W-:Y:S01]  /*6420*/  @P0 IMAD.MOV.U32 R125, RZ, RZ, R246 ;  /* 0x000000ffff7d0224 */ /* 0x000fe200078e00f6 */
[----:B-1----:R-:W-:Y:S01]  /*6430*/  PRMT R119, RZ, 0x7610, R119 ;  /* 0x00007610ff777816 */ /* 0x002fe20000000077 */
[----:B------:R0:W-:Y:S05]  /*6440*/  STS.U8 [R180+UR7+0x4100], R122 ;  /* 0x0041007ab4007988 */ /* 0x0001ea0008000007 */
[----:B------:R1:W4:Y:S01]  /*6450*/  @P0 LDG.E.U8 R119, desc[UR18][R124.64] ;  /* 0x000000127c770981 */ /* 0x000322000c1e1100 */
[----:B0-----:R-:W-:Y:S01]  /*6460*/  PRMT R122, RZ, 0x7610, R122 ;  /* 0x00007610ff7a7816 */ /* 0x001fe2000000007a */
[----:B-1----:R-:W-:-:S02]  /*6470*/  @P0 IMAD.MOV.U32 R124, RZ, RZ, R195 ;  /* 0x000000ffff7c0224 */ /* 0x002fc400078e00c3 */
[----:B------:R-:W-:-:S05]  /*6480*/  @P0 IMAD.MOV.U32 R125, RZ, RZ, R193 ;  /* 0x000000ffff7d0224 */ /* 0x000fca00078e00c1 */
[----:B------:R0:W5:Y:S02]  /*6490*/  @P0 LDG.E.U8 R122, desc[UR18][R124.64] ;  /* 0x000000127c7a0981 */ /* 0x000164000c1e1100 */
[----:B0-----:R-:W-:Y:S02]  /*64a0*/  @P0 IMAD.MOV.U32 R124, RZ, RZ, R215 ;  /* 0x000000ffff7c0224 */ /* 0x001fe400078e00d7 */
[----:B------:R-:W-:Y:S01]  /*64b0*/  @P0 IMAD.MOV.U32 R125, RZ, RZ, R214 ;  /* 0x000000ffff7d0224 */ /* 0x000fe200078e00d6 */
[----:B--2---:R0:W-:Y:S02]  /*64c0*/  STS.U8 [R180+UR7+0x4500], R121 ;  /* 0x00450079b4007988 */ /* 0x0041e40008000007 */
[----:B0-----:R-:W-:-:S06]  /*64d0*/  PRMT R121, RZ, 0x7610, R121 ;  /* 0x00007610ff797816 */ /* 0x001fcc0000000079 */
[----:B------:R0:W2:Y:S04]  /*64e0*/  @P0 LDG.E.U8 R121, desc[UR18][R124.64] ;  /* 0x000000127c790981 */ /* 0x0000a8000c1e1100 */
[----:B---3--:R1:W-:Y:S01]  /*64f0*/  STS.U8 [R180+UR7+0x4900], R120 ;  /* 0x00490078b4007988 */ /* 0x0083e20008000007 */
[----:B0-----:R-:W-:Y:S02]  /*6500*/  @P0 IMAD.MOV.U32 R124, RZ, RZ, R231 ;  /* 0x000000ffff7c0224 */ /* 0x001fe400078e00e7 */
[----:B------:R-:W-:Y:S01]  /*6510*/  @P0 IMAD.MOV.U32 R125, RZ, RZ, R230 ;  /* 0x000000ffff7d0224 */ /* 0x000fe200078e00e6 */
[----:B-1----:R-:W-:-:S06]  /*6520*/  PRMT R120, RZ, 0x7610, R120 ;  /* 0x00007610ff787816 */ /* 0x002fcc0000000078 */
[----:B------:R0:W3:Y:S04]  /*6530*/  @P0 LDG.E.U8 R120, desc[UR18][R124.64] ;  /* 0x000000127c780981 */ /* 0x0000e8000c1e1100 */
[----:B----4-:R1:W-:Y:S01]  /*6540*/  STS.U8 [R180+UR7+0x4d00], R119 ;  /* 0x004d0077b4007988 */ /* 0x0103e20008000007 */
[----:B0-----:R-:W-:Y:S02]  /*6550*/  @P0 IMAD.MOV.U32 R124, RZ, RZ, R249 ;  /* 0x000000ffff7c0224 */ /* 0x001fe400078e00f9 */
[----:B------:R-:W-:Y:S01]  /*6560*/  @P0 IMAD.MOV.U32 R125, RZ, RZ, R248 ;  /* 0x000000ffff7d0224 */ /* 0x000fe200078e00f8 */
[----:B-1----:R-:W-:-:S06]  /*6570*/  PRMT R119, RZ, 0x7610, R119 ;  /* 0x00007610ff777816 */ /* 0x002fcc0000000077 */
[----:B------:R0:W4:Y:S04]  /*6580*/  @P0 LDG.E.U8 R119, desc[UR18][R124.64] ;  /* 0x000000127c770981 */ /* 0x000128000c1e1100 */
[----:B-----5:R1:W-:Y:S01]  /*6590*/  STS.U8 [R178+UR7+0x4180], R122 ;  /* 0x0041807ab2007988 */ /* 0x0203e20008000007 */
[----:B0-----:R-:W-:Y:S02]  /*65a0*/  @P0 IMAD.MOV.U32 R124, RZ, RZ, R199 ;  /* 0x000000ffff7c0224 */ /* 0x001fe400078e00c7 */
[----:B------:R-:W-:Y:S01]  /*65b0*/  @P0 IMAD.MOV.U32 R125, RZ, RZ, R197 ;  /* 0x000000ffff7d0224 */ /* 0x000fe200078e00c5 */
[----:B-1----:R-:W-:-:S06]  /*65c0*/  PRMT R122, RZ, 0x7610, R122 ;  /* 0x00007610ff7a7816 */ /* 0x002fcc000000007a */
[----:B------:R0:W5:Y:S01]  /*65d0*/  @P0 LDG.E.U8 R122, desc[UR18][R124.64] ;  /* 0x000000127c7a0981 */ /* 0x000162000c1e1100 */
[----:B------:R-:W-:Y:S01]  /*65e0*/  LOP3.LUT R126, R236, 0x40, RZ, 0x3c, !PT ;  /* 0x00000040ec7e7812 */ /* 0x000fe200078e3cff */
[----:B------:R-:W-:Y:S02]  /*65f0*/  @P0 IMAD.MOV.U32 R123, RZ, RZ, R250 ;  /* 0x000000ffff7b0224 */ /* 0x000fe400078e00fa */
        /* <DEDUP_REMOVED lines=10> */
[----:B----4-:R1:W-:Y:S02]  /*66a0*/  STS.U8 [R178+UR7+0x4d80], R119 ;  /* 0x004d8077b2007988 */ /* 0x0103e40008000007 */
[----:B-1----:R-:W-:Y:S01]  /*66b0*/  PRMT R119, RZ, 0x7610, R119 ;  /* 0x00007610ff777816 */ /* 0x002fe20000000077 */
[----:B0-----:R-:W-:Y:S01]  /*66c0*/  @P0 IMAD.MOV.U32 R124, RZ, RZ, R203 ;  /* 0x000000ffff7c0224 */ /* 0x001fe200078e00cb */
[----:B-----5:R0:W-:Y:S01]  /*66d0*/  STS.U8 [R126+UR7+0x4200], R122 ;  /* 0x0042007a7e007988 */ /* 0x0201e20008000007 */
[----:B------:R-:W-:Y:S02]  /*66e0*/  @P0 IMAD.MOV.U32 R125, RZ, RZ, R201 ;  /* 0x000000ffff7d0224 */ /* 0x000fe400078e00c9 */
[----:B0-----:R-:W-:-:S05]  /*66f0*/  @P0 IMAD.MOV.U32 R122, RZ, RZ, R251 ;  /* 0x000000ffff7a0224 */ /* 0x001fca00078e00fb */
[----:B------:R0:W4:Y:S02]  /*6700*/  @P0 LDG.E.U8 R119, desc[UR18][R122.64] ;  /* 0x000000127a770981 */ /* 0x000124000c1e1100 */
[----:B0-----:R-:W-:-:S06]  /*6710*/  PRMT R122, RZ, 0x7610, R122 ;  /* 0x00007610ff7a7816 */ /* 0x001fcc000000007a */
[----:B------:R0:W5:Y:S02]  /*6720*/  @P0 LDG.E.U8 R122, desc[UR18][R124.64] ;  /* 0x000000127c7a0981 */ /* 0x000164000c1e1100 */
[----:B0-----:R-:W-:Y:S02]  /*6730*/  @P0 IMAD.MOV.U32 R124, RZ, RZ, R219 ;  /* 0x000000ffff7c0224 */ /* 0x001fe400078e00db */
[----:B------:R-:W-:Y:S02]  /*6740*/  @P0 IMAD.MOV.U32 R125, RZ, RZ, R218 ;  /* 0x000000ffff7d0224 */ /* 0x000fe400078e00da */
[----:B------:R-:W-:Y:S01]  /*6750*/  @P0 IMAD.MOV.U32 R123, RZ, RZ, R234 ;  /* 0x000000ffff7b0224 */ /* 0x000fe200078e00ea */
[----:B--2---:R0:W-:Y:S02]  /*6760*/  STS.U8 [R126+UR7+0x4600], R121 ;  /* 0x004600797e007988 */ /* 0x0041e40008000007 */
[----:B0-----:R-:W-:-:S06]  /*6770*/  PRMT R121, RZ, 0x7610, R121 ;  /* 0x00007610ff797816 */ /* 0x001fcc0000000079 */
[----:B------:R0:W2:Y:S04]  /*6780*/  @P0 LDG.E.U8 R121, desc[UR18][R124.64] ;  /* 0x000000127c790981 */ /* 0x0000a8000c1e1100 */
[----:B---3--:R1:W-:Y:S01]  /*6790*/  STS.U8 [R126+UR7+0x4a00], R120 ;  /* 0x004a00787e007988 */ /* 0x0083e20008000007 */
[----:B0-----:R-:W-:Y:S02]  /*67a0*/  LOP3.LUT R124, R236, 0x50, RZ, 0x3c, !PT ;  /* 0x00000050ec7c7812 */ /* 0x001fe400078e3cff */
[----:B-1----:R-:W-:Y:S01]  /*67b0*/  PRMT R120, RZ, 0x7610, R120 ;  /* 0x00007610ff787816 */ /* 0x002fe20000000078 */
[----:B----4-:R-:W-:Y:S04]  /*67c0*/  STS.U8 [R126+UR7+0x4e00], R119 ;  /* 0x004e00777e007988 */ /* 0x010fe80008000007 */
[----:B-----5:R0:W-:Y:S02]  /*67d0*/  STS.U8 [R124+UR7+0x4280], R122 ;  /* 0x0042807a7c007988 */ /* 0x0201e40008000007 */
[----:B0-----:R-:W-:-:S05]  /*67e0*/  @P0 IMAD.MOV.U32 R122, RZ, RZ, R235 ;  /* 0x000000ffff7a0224 */ /* 0x001fca00078e00eb */
[----:B------:R0:W3:Y:S01]  /*67f0*/  @P0 LDG.E.U8 R120, desc[UR18][R122.64] ;  /* 0x000000127a780981 */ /* 0x0000e2000c1e1100 */
[----:B------:R-:W-:Y:S01]  /*6800*/  PRMT R119, RZ, 0x7610, R119 ;  /* 0x00007610ff777816 */ /* 0x000fe20000000077 */
[----:B0-----:R-:W-:Y:S02]  /*6810*/  @P0 IMAD.MOV.U32 R122, RZ, RZ, R176 ;  /* 0x000000ffff7a0224 */ /* 0x001fe400078e00b0 */
[----:B------:R-:W-:-:S05]  /*6820*/  @P0 IMAD.MOV.U32 R123, RZ, RZ, R252 ;  /* 0x000000ffff7b0224 */ /* 0x000fca00078e00fc */
[----:B------:R0:W4:Y:S02]  /*6830*/  @P0 LDG.E.U8 R119, desc[UR18][R122.64] ;  /* 0x000000127a770981 */ /* 0x000124000c1e1100 */
[----:B0-----:R-:W-:Y:S02]  /*6840*/  @P0 IMAD.MOV.U32 R122, RZ, RZ, R205 ;  /* 0x000000ffff7a0224 */ /* 0x001fe400078e00cd */
[----:B------:R-:W-:Y:S01]  /*6850*/  @P0 IMAD.MOV.U32 R123, RZ, RZ, R204 ;  /* 0x000000ffff7b0224 */ /* 0x000fe200078e00cc */
[----:B--2---:R-:W-:Y:S04]  /*6860*/  STS.U8 [R124+UR7+0x4680], R121 ;  /* 0x004680797c007988 */ /* 0x004fe80008000007 */
[----:B---3--:R0:W-:Y:S02]  /*6870*/  STS.U8 [R124+UR7+0x4a80], R120 ;  /* 0x004a80787c007988 */ /* 0x0081e40008000007 */
[----:B0-----:R-:W-:-:S06]  /*6880*/  PRMT R120, RZ, 0x7610, R120 ;  /* 0x00007610ff787816 */ /* 0x001fcc0000000078 */
[----:B------:R0:W2:Y:S01]  /*6890*/  @P0 LDG.E.U8 R120, desc[UR18][R122.64] ;  /* 0x000000127a780981 */ /* 0x0000a2000c1e1100 */
[----:B------:R-:W-:-:S03]  /*68a0*/  @P0 IMAD.MOV.U32 R121, RZ, RZ, R220 ;  /* 0x000000ffff790224 */ /* 0x000fc600078e00dc */
[----:B----4-:R1:W-:Y:S01]  /*68b0*/  STS.U8 [R124+UR7+0x4e80], R119 ;  /* 0x004e80777c007988 */ /* 0x0103e20008000007 */
[----:B0-----:R-:W-:Y:S02]  /*68c0*/  LOP3.LUT R123, R236, 0x60, RZ, 0x3c, !PT ;  /* 0x00000060ec7b7812 */ /* 0x001fe400078e3cff */
[----:B-1----:R-:W-:-:S03]  /*68d0*/  PRMT R119, RZ, 0x7610, R119 ;  /* 0x00007610ff777816 */ /* 0x002fc60000000077 */
[----:B--2---:R0:W-:Y:S02]  /*68e0*/  STS.U8 [R123+UR7+0x4300], R120 ;  /* 0x004300787b007988 */ /* 0x0041e40008000007 */
[----:B0-----:R-:W-:-:S05]  /*68f0*/  @P0 IMAD.MOV.U32 R120, RZ, RZ, R221 ;  /* 0x000000ffff780224 */ /* 0x001fca00078e00dd */
[----:B------:R0:W2:Y:S02]  /*6900*/  @P0 LDG.E.U8 R119, desc[UR18][R120.64] ;  /* 0x0000001278770981 */ /* 0x0000a4000c1e1100 */
[----:B0-----:R-:W-:Y:S02]  /*6910*/  @P0 IMAD.MOV.U32 R120, RZ, RZ, R239 ;  /* 0x000000ffff780224 */ /* 0x001fe400078e00ef */
[----:B------:R-:W-:Y:S01]  /*6920*/  @P0 IMAD.MOV.U32 R121, RZ, RZ, R237 ;  /* 0x000000ffff790224 */ /* 0x000fe200078e00ed */
[----:B--2---:R0:W-:Y:S02]  /*6930*/  STS.U8 [R123+UR7+0x4700], R119 ;  /* 0x004700777b007988 */ /* 0x0041e40008000007 */
[----:B0-----:R-:W-:-:S06]  /*6940*/  PRMT R119, RZ, 0x7610, R119 ;  /* 0x00007610ff777816 */ /* 0x001fcc0000000077 */
[----:B------:R0:W2:Y:S02]  /*6950*/  @P0 LDG.E.U8 R119, desc[UR18][R120.64] ;  /* 0x0000001278770981 */ /* 0x0000a4000c1e1100 */
[----:B0-----:R-:W-:Y:S02]  /*6960*/  @P0 IMAD.MOV.U32 R120, RZ, RZ, R146 ;  /* 0x000000ffff780224 */ /* 0x001fe400078e0092 */
[----:B------:R-:W-:Y:S01]  /*6970*/  @P0 IMAD.MOV.U32 R121, RZ, RZ, R170 ;  /* 0x000000ffff790224 */ /* 0x000fe200078e00aa */
[----:B--2---:R0:W-:Y:S02]  /*6980*/  STS.U8 [R123+UR7+0x4b00], R119 ;  /* 0x004b00777b007988 */ /* 0x0041e40008000007 */
[----:B0-----:R-:W-:-:S06]  /*6990*/  PRMT R119, RZ, 0x7610, R119 ;  /* 0x00007610ff777816 */ /* 0x001fcc0000000077 */
[----:B------:R0:W2:Y:S01]  /*69a0*/  @P0 LDG.E.U8 R119, desc[UR18][R120.64] ;  /* 0x0000001278770981 */ /* 0x0000a2000c1e1100 */
[----:B------:R-:W-:Y:S01]  /*69b0*/  PRMT R122, RZ, 0x7610, R122 ;  /* 0x00007610ff7a7816 */ /* 0x000fe2000000007a */
[----:B------:R-:W-:Y:S02]  /*69c0*/  @P0 IMAD.MOV.U32 R124, RZ, RZ, R223 ;  /* 0x000000ffff7c0224 */ /* 0x000fe400078e00df */
[----:B0-----:R-:W-:Y:S02]  /*69d0*/  @P0 IMAD.MOV.U32 R120, RZ, RZ, R207 ;  /* 0x000000ffff780224 */ /* 0x001fe400078e00cf */
[----:B------:R-:W-:Y:S02]  /*69e0*/  @P0 IMAD.MOV.U32 R121, RZ, RZ, R206 ;  /* 0x000000ffff790224 */ /* 0x000fe400078e00ce */
[----:B------:R-:W-:-:S03]  /*69f0*/  @P0 IMAD.MOV.U32 R125, RZ, RZ, R222 ;  /* 0x000000ffff7d0224 */ /* 0x000fc600078e00de */
[----:B------:R0:W3:Y:S02]  /*6a00*/  @P0 LDG.E.U8 R122, desc[UR18][R120.64] ;  /* 0x00000012787a0981 */ /* 0x0000e4000c1e1100 */
[----:B0-----:R-:W-:Y:S02]  /*6a10*/  PRMT R121, RZ, 0x7610, R121 ;  /* 0x00007610ff797816 */ /* 0x001fe40000000079 */
[----:B------:R-:W-:-:S04]  /*6a20*/  PRMT R120, RZ, 0x7610, R120 ;  /* 0x00007610ff787816 */ /* 0x000fc80000000078 */
[----:B------:R0:W4:Y:S02]  /*6a30*/  @P0 LDG.E.U8 R121, desc[UR18][R124.64] ;  /* 0x000000127c790981 */ /* 0x000124000c1e1100 */
[----:B0-----:R-:W-:Y:S02]  /*6a40*/  @P0 IMAD.MOV.U32 R124, RZ, RZ, R241 ;  /* 0x000000ffff7c0224 */ /* 0x001fe400078e00f1 */
[----:B------:R-:W-:-:S05]  /*6a50*/  @P0 IMAD.MOV.U32 R125, RZ, RZ, R240 ;  /* 0x000000ffff7d0224 */ /* 0x000fca00078e00f0 */
[----:B------:R0:W5:Y:S02]  /*6a60*/  @P0 LDG.E.U8 R120, desc[UR18][R124.64] ;  /* 0x000000127c780981 */ /* 0x000164000c1e1100 */
[----:B0-----:R-:W-:Y:S02]  /*6a70*/  @P0 IMAD.MOV.U32 R124, RZ, RZ, R144 ;  /* 0x000000ffff7c0224 */ /* 0x001fe400078e0090 */
[----:B------:R-:W-:Y:S01]  /*6a80*/  @P0 IMAD.MOV.U32 R125, RZ, RZ, R145 ;  /* 0x000000ffff7d0224 */ /* 0x000fe200078e0091 */
[----:B--2---:R0:W-:Y:S02]  /*6a90*/  STS.U8 [R123+UR7+0x4f00], R119 ;  /* 0x004f00777b007988 */ /* 0x0041e40008000007 */
[----:B0-----:R-:W-:-:S06]  /*6aa0*/  PRMT R119, RZ, 0x7610, R119 ;  /* 0x00007610ff777816 */ /* 0x001fcc0000000077 */
[----:B------:R-:W2:Y:S01]  /*6ab0*/  @P0 LDG.E.U8 R119, desc[UR18][R124.64] ;  /* 0x000000127c770981 */ /* 0x000ea2000c1e1100 */
[----:B------:R-:W-:-:S05]  /*6ac0*/  LOP3.LUT R123, R236, 0x70, RZ, 0x3c, !PT ;  /* 0x00000070ec7b7812 */ /* 0x000fca00078e3cff */
[----:B---3--:R0:W-:Y:S04]  /*6ad0*/  STS.U8 [R123+UR7+0x4380], R122 ;  /* 0x0043807a7b007988 */ /* 0x0081e80008000007 */
[----:B----4-:R0:W-:Y:S04]  /*6ae0*/  STS.U8 [R123+UR7+0x4780], R121 ;  /* 0x004780797b007988 */ /* 0x0101e80008000007 */
[----:B-----5:R0:W-:Y:S04]  /*6af0*/  STS.U8 [R123+UR7+0x4b80], R120 ;  /* 0x004b80787b007988 */ /* 0x0201e80008000007 */
[----:B------:R0:W-:Y:S04]  /*6b00*/  STL [R1], R176 ;  /* 0x000000b001007387 */ /* 0x0001e80000100800 */
[----:B------:R0:W-:Y:S04]  /*6b10*/  STL [R1+0x8], R146 ;  /* 0x0000089201007387 */ /* 0x0001e80000100800 */
[----:B------:R0:W-:Y:S04]  /*6b20*/  STL [R1+0x10], R144 ;  /* 0x0000109001007387 */ /* 0x0001e80000100800 */
[----:B------:R0:W-:Y:S04]  /*6b30*/  STL [R1+0x4], R170 ;  /* 0x000004aa01007387 */ /* 0x0001e80000100800 */
[----:B------:R0:W-:Y:S01]  /*6b40*/  STL [R1+0xc], R145 ;  /* 0x00000c9101007387 */ /* 0x0001e20000100800 */
[----:B------:R-:W-:-:S04]  /*6b50*/  ULOP3.LUT UP1, URZ, UR16, UR52, URZ, 0xfc, !UPT ;  /* 0x0000003410ff7292 */ /* 0x000fc8000f82fcff */
[----:B------:R-:W-:Y:S02]  /*6b60*/  UISETP.LT.OR UP3, UPT, UR25, 0x80, UP1 ;  /* 0x000000801900788c */ /* 0x000fe40008f61670 */
[----:B------:R-:W-:Y:S01]  /*6b70*/  UISETP.GE.AND UP2, UPT, UR25, 0x100, UPT ;  /* 0x000001001900788c */ /* 0x000fe2000bf46270 */
[----:B--2---:R0:W-:Y:S01]  /*6b80*/  STS.U8 [R123+UR7+0x4f80], R119 ;  /* 0x004f80777b007988 */ /* 0x0041e20008000007 */
[----:B------:R1:W-:Y:S06]  /*6b90*/  MEMBAR.ALL.CTA ;  /* 0x0000000000007992 */ /* 0x0003ec0000008000 */
[----:B-1----:R-:W1:Y:S02]  /*6ba0*/  FENCE.VIEW.ASYNC.S ;  /* 0x00000000000073c6 */ /* 0x002e640000000000 */
[----:B-1----:R-:W-:Y:S06]  /*6bb0*/  BAR.SYNC.DEFER_BLOCKING 0x0 ;  /* 0x0000000000007b1d */ /* 0x002fec0000010000 */
[----:B------:R-:W-:-:S00]  /*6bc0*/  MEMBAR.ALL.CTA ;  /* 0x0000000000007992 */ /* 0x000fc00000008000 */
[----:B------:R-:W-:Y:S06]  /*6bd0*/  MEMBAR.ALL.GPU ;  /* 0x0000000000007992 */ /* 0x000fec000000a000 */
[----:B------:R-:W-:-:S00]  /*6be0*/  ERRBAR ;  /* 0x00000000000079ab */ /* 0x000fc00000000000 */
[----:B------:R-:W-:Y:S08]  /*6bf0*/  CGAERRBAR ;  /* 0x00000000000075ab */ /* 0x000ff00000000000 */
[----:B------:R-:W-:Y:S06]  /*6c00*/  UCGABAR_ARV ;  /* 0x00000000000079c7 */ /* 0x000fec0008000000 */
[----:B------:R-:W-:Y:S01]  /*6c10*/  UCGABAR_WAIT ;  /* 0x0000000000007dc7 */ /* 0x000fe20008000000 */
[----:B------:R-:W-:Y:S01]  /*6c20*/  CCTL.IVALL ;  /* 0x00000000ff00798f */ /* 0x000fe20002000000 */
[----:B0-----:R-:W-:Y:S05]  /*6c30*/  BRA.U UP3, `(.L_x_12) ;  /* 0x00000001037c7547 */ /* 0x001fea000b800000 */
[----:B------:R-:W-:Y:S02]  /*6c40*/  UIADD3 UR4, UPT, UPT, UR7, 0x4000, URZ ;  /* 0x0000400007047890 */ /* 0x000fe4000fffe0ff */
[----:B------:R-:W-:Y:S02]  /*6c50*/  USHF.R.U32.HI UR14, URZ, 0x4, UR7 ;  /* 0x00000004ff0e7899 */ /* 0x000fe40008011607 */
[----:B------:R-:W-:Y:S02]  /*6c60*/  USHF.R.U32.HI UR4, URZ, 0x4, UR4 ;  /* 0x00000004ff047899 */ /* 0x000fe40008011604 */
[----:B------:R-:W-:Y:S02]  /*6c70*/  USGXT.U32 UR14, UR14, 0xe ;  /* 0x0000000e0e0e789a */ /* 0x000fe40008000000 */
[----:B------:R-:W-:Y:S02]  /*6c80*/  USGXT.U32 UR16, UR4, 0xe ;  /* 0x0000000e0410789a */ /* 0x000fe40008000000 */
[----:B------:R-:W-:-:S02]  /*6c90*/  UIADD3 UR28, UP3, UPT, UR14, 0x80, URZ ;  /* 0x000000800e1c7890 */ /* 0x000fc4000ff7e0ff */
[----:B------:R-:W-:Y:S01]  /*6ca0*/  UIADD3 UR30, UP4, UPT, UR16, 0x2, URZ ;  /* 0x00000002101e7890 */ /* 0x000fe2000ff9e0ff */
[----:B------:R-:W-:Y:S01]  /*6cb0*/  UMOV UR4, URZ ;  /* 0x000000ff00047c82 */ /* 0x000fe20008000000 */
[----:B------:R-:W-:Y:S01]  /*6cc0*/  UMOV UR32, 0x0 ;  /* 0x0000000000207882 */ /* 0x000fe20000000000 */
[----:B------:R-:W-:Y:S02]  /*6cd0*/  UIADD3.X UR29, UPT, UPT, UR4, -0x7fffbfe0, URZ, UP3, !UPT ;  /* 0x80004020041d7890 */ /* 0x000fe40009ffe4ff */
[----:B------:R-:W-:Y:S02]  /*6ce0*/  UIADD3.X UR31, UPT, UPT, UR4, 0x40004040, URZ, UP4, !UPT ;  /* 0x40004040041f7890 */ /* 0x000fe4000a7fe4ff */
[----:B------:R-:W-:Y:S02]  /*6cf0*/  UIADD3.64 UR4, UPT, UPT, UR28, 0x80, URZ ;  /* 0x000000801c047897 */ /* 0x000fe4000fffe0ff */
[----:B------:R-:W-:Y:S02]  /*6d00*/  UIADD3.64 UR20, UPT, UPT, UR30, 0x2, URZ ;  /* 0x000000021e147897 */ /* 0x000fe4000fffe0ff */
[----:B------:R-:W-:-:S02]  /*6d10*/  UIADD3.64 UR22, UPT, UPT, UR28, 0x100, URZ ;  /* 0x000001001c167897 */ /* 0x000fc4000fffe0ff */
[----:B------:R-:W-:Y:S01]  /*6d20*/  UIADD3.64 UR26, UPT, UPT, UR30, 0x4, URZ ;  /* 0x000000041e1a7897 */ /* 0x000fe2000fffe0ff */
[----:B------:R-:W-:Y:S01]  /*6d30*/  UMOV UR33, 0x8108010 ;  /* 0x0810801000217882 */ /* 0x000fe20000000000 */
[----:B------:R-:W-:Y:S01]  /*6d40*/  UMOV UR15, 0x80004020 ;  /* 0x80004020000f7882 */ /* 0x000fe20000000000 */
[----:B------:R-:W-:Y:S01]  /*6d50*/  UMOV UR17, 0x40004040 ;  /* 0x4000404000117882 */ /* 0x000fe20000000000 */
[----:B------:R-:W-:Y:S01]  /*6d60*/  UMOV UR34, 0x0 ;  /* 0x0000000000227882 */ /* 0x000fe20000000000 */
[----:B------:R-:W-:Y:S01]  /*6d70*/  UMOV UR35, 0x8108010 ;  /* 0x0810801000237882 */ /* 0x000fe20000000000 */
[----:B------:R-:W-:Y:S01]  /*6d80*/  UMOV UR36, 0x0 ;  /* 0x0000000000247882 */ /* 0x000fe20000000000 */
[----:B------:R-:W-:Y:S01]  /*6d90*/  UMOV UR37, 0x8108010 ;  /* 0x0810801000257882 */ /* 0x000fe20000000000 */
[----:B------:R0:W-:Y:S01]  /*6da0*/  UTCQMMA.2CTA gdesc[UR14], gdesc[UR16], tmem[UR24], tmem[UR32], idesc[UR33], !UPT ;  /* 0x00ff20100e0075ea */ /* 0x0001e2000fa00318 */
[----:B------:R-:W-:Y:S01]  /*6db0*/  UMOV UR38, 0x0 ;  /* 0x0000000000267882 */ /* 0x000fe20000000000 */
[----:B------:R-:W-:Y:S01]  /*6dc0*/  UMOV UR39, 0x8108010 ;  /* 0x0810801000277882 */ /* 0x000fe20000000000 */
[----:B------:R0:W-:Y:S01]  /*6dd0*/  UTCQMMA.2CTA gdesc[UR28], gdesc[UR30], tmem[UR24], tmem[UR34], idesc[UR35], UPT ;  /* 0x00ff221e1c0075ea */ /* 0x0001e2000ba00318 */
[----:B------:R-:W-:Y:S01]  /*6de0*/  UMOV UR13, 0x3 ;  /* 0x00000003000d7882 */ /* 0x000fe20000000000 */
[----:B------:R0:W-:Y:S01]  /*6df0*/  UTCQMMA.2CTA gdesc[UR4], gdesc[UR20], tmem[UR24], tmem[UR36], idesc[UR37], UPT ;  /* 0x00ff2414040075ea */ /* 0x0001e2000ba00318 */
[----:B------:R0:W-:Y:S01]  /*6e00*/  UTCQMMA.2CTA gdesc[UR22], gdesc[UR26], tmem[UR24], tmem[UR38], idesc[UR39], UPT ;  /* 0x00ff261a160075ea */ /* 0x0001e2000ba00318 */
[----:B------:R0:W-:Y:S01]  /*6e10*/  UTCBAR.2CTA.MULTICAST [UR9], URZ, UR13 ;  /* 0x000000ff090073e9 */ /* 0x0001e2000820080d */
[----:B------:R-:W-:Y:S01]  /*6e20*/  NOP ;  /* 0x0000000000007918 */ /* 0x000fe20000000000 */
.L_x_12:
[----:B0-----:R-:W-:Y:S01]  /*6e30*/  UMOV UR4, URZ ;  /* 0x000000ff00047c82 */ /* 0x001fe20008000000 */
[----:B------:R-:W-:Y:S05]  /*6e40*/  BRA.U !UP2, `(.L_x_13) ;  /* 0x000000410ae07547 */ /* 0x000fea000b800000 */
[----:B------:R-:W-:Y:S01]  /*6e50*/  USHF.L.U32 UR14, UR10, 0x7, URZ ;  /* 0x000000070a0e7899 */ /* 0x000fe200080006ff */
[----:B------:R-:W-:Y:S01]  /*6e60*/  IMAD.MOV.U32 R119, RZ, RZ, RZ ;  /* 0x000000ffff777224 */ /* 0x000fe200078e00ff */
[----:B------:R-:W-:Y:S02]  /*6e70*/  USHF.L.U32 UR15, UR11, 0x7, URZ ;  /* 0x000000070b0f7899 */ /* 0x000fe400080006ff */
[----:B------:R-:W-:Y:S02]  /*6e80*/  USHF.R.S32.HI UR10, URZ, 0x1f, UR25 ;  /* 0x0000001fff0a7899 */ /* 0x000fe40008011419 */
[----:B------:R-:W-:Y:S02]  /*6e90*/  UIADD3 UR11, UPT, UPT, UR7, 0x2000, URZ ;  /* 0x00002000070b7890 */ /* 0x000fe4000fffe0ff */
[----:B------:R-:W-:Y:S02]  /*6ea0*/  UIADD3 UR13, UPT, UPT, UR7, 0x5000, URZ ;  /* 0x00005000070d7890 */ /* 0x000fe4000fffe0ff */
[----:B------:R-:W-:-:S02]  /*6eb0*/  UIADD3 UR20, UPT, UPT, UR12, -0x80, URZ ;  /* 0xffffff800c147890 */ /* 0x000fc4000fffe0ff */
[----:B------:R-:W-:Y:S02]  /*6ec0*/  ULEA.HI UR10, UR10, UR25, URZ, 0x7 ;  /* 0x000000190a0a7291 */ /* 0x000fe4000f8f38ff */
[----:B------:R-:W-:Y:S02]  /*6ed0*/  USHF.R.U32.HI UR11, URZ, 0x4, UR11 ;  /* 0x00000004ff0b7899 */ /* 0x000fe4000801160b */
[----:B------:R-:W-:Y:S02]  /*6ee0*/  USHF.R.U32.HI UR12, URZ, 0x4, UR13 ;  /* 0x00000004ff0c7899 */ /* 0x000fe4000801160d */
[----:B------:R-:W-:Y:S02]  /*6ef0*/  USHF.R.S32.HI UR10, URZ, 0x7, UR10 ;  /* 0x00000007ff0a7899 */ /* 0x000fe4000801140a */
[----:B------:R-:W-:Y:S02]  /*6f00*/  USGXT.U32 UR16, UR11, 0xe ;  /* 0x0000000e0b10789a */ /* 0x000fe40008000000 */
[----:B------:R-:W-:-:S02]  /*6f10*/  USGXT.U32 UR12, UR12, 0xe ;  /* 0x0000000e0c0c789a */ /* 0x000fc40008000000 */
[----:B------:R-:W-:Y:S02]  /*6f20*/  UIADD3 UR22, UP2, UPT, UR16, 0x80, URZ ;  /* 0x0000008010167890 */ /* 0x000fe4000ff5e0ff */
[----:B------:R-:W-:Y:S02]  /*6f30*/  UISETP.LT.AND UP4, UPT, UR10, 0x2, UPT ;  /* 0x000000020a00788c */ /* 0x000fe4000bf81270 */
[----:B------:R-:W-:Y:S01]  /*6f40*/  UIADD3 UR26, UP3, UPT, UR12, 0x2, URZ ;  /* 0x000000020c1a7890 */ /* 0x000fe2000ff7e0ff */
[----:B------:R-:W-:Y:S01]  /*6f50*/  UMOV UR4, URZ ;  /* 0x000000ff00047c82 */ /* 0x000fe20008000000 */
[----:B------:R-:W-:Y:S01]  /*6f60*/  UMOV UR5, URZ ;  /* 0x000000ff00057c82 */ /* 0x000fe20008000000 */
[----:B------:R-:W-:Y:S02]  /*6f70*/  UIADD3.X UR23, UPT, UPT, UR4, -0x7fffbfe0, URZ, UP2, !UPT ;  /* 0x8000402004177890 */ /* 0x000fe400097fe4ff */
[----:B------:R-:W-:Y:S02]  /*6f80*/  USEL UR10, UR10, 0x2, !UP4 ;  /* 0x000000020a0a7887 */ /* 0x000fe4000e000000 */
[----:B------:R-:W-:-:S02]  /*6f90*/  UIADD3.X UR27, UPT, UPT, UR5, 0x40004040, URZ, UP3, !UPT ;  /* 0x40004040051b7890 */ /* 0x000fc40009ffe4ff */
[----:B------:R-:W-:Y:S02]  /*6fa0*/  USHF.R.S32.HI UR36, URZ, 0x1f, UR14 ;  /* 0x0000001fff247899 */ /* 0x000fe4000801140e */
[----:B------:R-:W-:Y:S02]  /*6fb0*/  USHF.R.S32.HI UR37, URZ, 0x1f, UR15 ;  /* 0x0000001fff257899 */ /* 0x000fe4000801140f */
[----:B------:R-:W-:Y:S02]  /*6fc0*/  UIADD3 UR17, UPT, UPT, UR10, -0x1, URZ ;  /* 0xffffffff0a117890 */ /* 0x000fe4000fffe0ff */
[----:B------:R-:W-:Y:S02]  /*6fd0*/  UIADD3.64 UR28, UPT, UPT, UR22, 0x80, URZ ;  /* 0x00000080161c7897 */ /* 0x000fe4000fffe0ff */
[----:B------:R-:W-:Y:S02]  /*6fe0*/  UIADD3.64 UR30, UPT, UPT, UR26, 0x2, URZ ;  /* 0x000000021a1e7897 */ /* 0x000fe4000fffe0ff */
[----:B------:R-:W-:-:S02]  /*6ff0*/  UIADD3.64 UR32, UPT, UPT, UR22, 0x100, URZ ;  /* 0x0000010016207897 */ /* 0x000fc4000fffe0ff */
[----:B------:R-:W-:Y:S01]  /*7000*/  UIADD3.64 UR34, UPT, UPT, UR26, 0x4, URZ ;  /* 0x000000041a227897 */ /* 0x000fe2000fffe0ff */
[----:B------:R-:W-:-:S11]  /*7010*/  UMOV UR21, 0x1 ;  /* 0x0000000100157882 */ /* 0x000fd60000000000 */
.L_x_16:
[----:B------:R-:W2:Y:S04]  /*7020*/  LDL.LU R126, [R1+0x10] ;  /* 0x00001000017e7983 */ /* 0x000ea80000300800 */
[----:B------:R-:W3:Y:S04]  /*7030*/  LDL.LU R125, [R1+0x8] ;  /* 0x00000800017d7983 */ /* 0x000ee80000300800 */
[----:B------:R-:W4:Y:S04]  /*7040*/  LDL.LU R124, [R1] ;  /* 0x00000000017c7983 */ /* 0x000f280000300800 */
[----:B-----5:R-:W5:Y:S04]  /*7050*/  LDL.LU R123, [R1+0xc] ;  /* 0x00000c00017b7983 */ /* 0x020f680000300800 */
[----:B------:R-:W5:Y:S01]  /*7060*/  LDL.LU R122, [R1+0x4] ;  /* 0x00000400017a7983 */ /* 0x000f620000300800 */
[----:B------:R-:W-:Y:S01]  /*7070*/  IADD3 R249, P1, PT, R249, UR15, RZ ;  /* 0x0000000ff9f97c10 */ /* 0x000fe2000ff3e0ff */
[----:B------:R-:W-:Y:S01]  /*7080*/  IMAD.U32 R119, R119, -0x80000000, RZ ;  /* 0x8000000077777824 */ /* 0x000fe200078e00ff */
[----:B------:R-:W-:Y:S01]  /*7090*/  IADD3 R251, P3, PT, R251, UR15, RZ ;  /* 0x0000000ffbfb7c10 */ /* 0x000fe2000ff7e0ff */
[----:B------:R-:W0:Y:S01]  /*70a0*/  S2R R121, SR_TID.X ;  /* 0x0000000000797919 */ /* 0x000e220000002100 */
[----:B------:R-:W-:-:S02]  /*70b0*/  IADD3.X R248, PT, PT, R248, UR37, RZ, P1, !PT ;  /* 0x00000025f8f87c10 */ /* 0x000fc40008ffe4ff */
[----:B------:R-:W-:Y:S02]  /*70c0*/  IADD3 R239, P1, PT, R239, UR15, RZ ;  /* 0x0000000fefef7c10 */ /* 0x000fe4000ff3e0ff */
[----:B------:R-:W-:Y:S02]  /*70d0*/  IADD3.X R250, PT, PT, R250, UR37, RZ, P3, !PT ;  /* 0x00000025fafa7c10 */ /* 0x000fe40009ffe4ff */
[----:B------:R-:W-:Y:S02]  /*70e0*/  IADD3.X R237, PT, PT, R237, UR37, RZ, P1, !PT ;  /* 0x00000025eded7c10 */ /* 0x000fe40008ffe4ff */
[----:B------:R-:W-:Y:S02]  /*70f0*/  IADD3 R227, P1, PT, R227, UR15, RZ ;  /* 0x0000000fe3e37c10 */ /* 0x000fe4000ff3e0ff */
[----:B------:R-:W-:Y:S02]  /*7100*/  IADD3 R241, P3, PT, R241, UR15, RZ ;  /* 0x0000000ff1f17c10 */ /* 0x000fe4000ff7e0ff */
        /* <DEDUP_REMOVED lines=15> */
[----:B------:R-:W-:Y:S02]  /*7200*/  IADD3 R209, P3, PT, R209, UR15, RZ ;  /* 0x0000000fd1d17c10 */ /* 0x000fe4000ff7e0ff */
[----:B------:R-:W-:Y:S02]  /*7210*/  IADD3.X R30, PT, PT, R30, UR36, RZ, P1, !PT ;  /* 0x000000241e1e7c10 */ /* 0x000fe40008ffe4ff */
        /* <DEDUP_REMOVED lines=32> */
[----:B------:R-:W-:Y:S02]  /*7420*/  IADD3.X R18, PT, PT, R18, UR36, RZ, P3, !PT ;  /* 0x0000002412127c10 */ /* 0x000fe40009ffe4ff */
[----:B------:R-:W-:Y:S02]  /*7430*/  IADD3 R96, P3, PT, R96, UR14, RZ ;  /* 0x0000000e60607c10 */ /* 0x000fe4000ff7e0ff */
[----:B------:R-:W1:Y:S01]  /*7440*/  SYNCS.PHASECHK.TRANS64.TRYWAIT P1, [UR9], R119 ;  /* 0x00000077ff0075a7 */ /* 0x000e620008021109 */
[----:B0-----:R-:W-:Y:S02]  /*7450*/  SHF.R.U32.HI R120, RZ, 0x6, R121 ;  /* 0x00000006ff787819 */ /* 0x001fe40000011679 */
[----:B------:R-:W-:Y:S02]  /*7460*/  IADD3.X R99, PT, PT, R99, UR36, RZ, P3, !PT ;  /* 0x0000002463637c10 */ /* 0x000fe40009ffe4ff */
[----:B------:R-:W-:Y:S02]  /*7470*/  IADD3 R71, P3, PT, R71, UR14, RZ ;  /* 0x0000000e47477c10 */ /* 0x000fe4000ff7e0ff */
[----:B------:R-:W-:-:S02]  /*7480*/  SGXT.U32 R120, R120, 0x1 ;  /* 0x000000017878781a */ /* 0x000fc40000000000 */
[----:B------:R-:W-:Y:S02]  /*7490*/  IADD3.X R73, PT, PT, R73, UR36, RZ, P3, !PT ;  /* 0x0000002449497c10 */ /* 0x000fe40009ffe4ff */
[----:B------:R-:W-:Y:S02]  /*74a0*/  IADD3 R38, P3, PT, R38, UR14, RZ ;  /* 0x0000000e26267c10 */ /* 0x000fe4000ff7e0ff */
[----:B------:R-:W-:Y:S02]  /*74b0*/  ISETP.GE.AND P0, PT, R120, UR20, PT ;  /* 0x0000001478007c0c */ /* 0x000fe4000bf06270 */
[----:B------:R-:W-:Y:S02]  /*74c0*/  IADD3.X R40, PT, PT, R40, UR36, RZ, P3, !PT ;  /* 0x0000002428287c10 */ /* 0x000fe40009ffe4ff */
[----:B------:R-:W-:Y:S02]  /*74d0*/  IADD3 R7, P3, PT, R7, UR14, RZ ;  /* 0x0000000e07077c10 */ /* 0x000fe4000ff7e0ff */
[----:B------:R-:W-:-:S02]  /*74e0*/  PRMT R147, RZ, 0x7610, R147 ;  /* 0x00007610ff937816 */ /* 0x000fc40000000093 */
[----:B------:R-:W-:Y:S02]  /*74f0*/  IADD3.X R9, PT, PT, R9, UR36, RZ, P3, !PT ;  /* 0x0000002409097c10 */ /* 0x000fe40009ffe4ff */
[----:B------:R-:W-:-:S04]  /*7500*/  IADD3 R4, P3, PT, R4, UR14, RZ ;  /* 0x0000000e04047c10 */ /* 0x000fc8000ff7e0ff */
[----:B------:R-:W-:Y:S02]  /*7510*/  IADD3.X R6, PT, PT, R6, UR36, RZ, P3, !PT ;  /* 0x0000002406067c10 */ /* 0x000fe40009ffe4ff */
[----:B------:R-:W-:-:S04]  /*7520*/  IADD3 R3, P3, PT, R3, UR14, RZ ;  /* 0x0000000e03037c10 */ /* 0x000fc8000ff7e0ff */
[----:B------:R-:W-:Y:S02]  /*7530*/  IADD3.X R5, PT, PT, R5, UR36, RZ, P3, !PT ;  /* 0x0000002405057c10 */ /* 0x000fe40009ffe4ff */
[----:B--2---:R-:W-:Y:S02]  /*7540*/  IADD3 R126, P4, PT, R126, UR15, RZ ;  /* 0x0000000f7e7e7c10 */ /* 0x004fe4000ff9e0ff */
[----:B---3--:R-:W-:-:S03]  /*7550*/  IADD3 R125, P6, PT, R125, UR15, RZ ;  /* 0x0000000f7d7d7c10 */ /* 0x008fc6000ffde0ff */
[----:B------:R-:W-:Y:S01]  /*7560*/  STL [R1+0x10], R126 ;  /* 0x0000107e01007387 */ /* 0x000fe20000100800 */
[----:B----4-:R-:W-:-:S03]  /*7570*/  IADD3 R124, P5, PT, R124, UR15, RZ ;  /* 0x0000000f7c7c7c10 */ /* 0x010fc6000ffbe0ff */
[----:B------:R-:W-:Y:S01]  /*7580*/  STL [R1+0x8], R125 ;  /* 0x0000087d01007387 */ /* 0x000fe20000100800 */
[----:B------:R-:W-:-:S03]  /*7590*/  IADD3.X R252, PT, PT, R252, UR37, RZ, P5, !PT ;  /* 0x00000025fcfc7c10 */ /* 0x000fc6000affe4ff */
[----:B------:R-:W-:Y:S01]  /*75a0*/  STL [R1], R124 ;  /* 0x0000007c01007387 */ /* 0x000fe20000100800 */
[----:B------:R-:W-:Y:S02]  /*75b0*/  IADD3 R243, P5, PT, R243, UR15, RZ ;  /* 0x0000000ff3f37c10 */ /* 0x000fe4000ffbe0ff */
[----:B-----5:R-:W-:Y:S02]  /*75c0*/  IADD3.X R123, PT, PT, R123, UR37, RZ, P4, !PT ;  /* 0x000000257b7b7c10 */ /* 0x020fe4000a7fe4ff */
[----:B------:R-:W-:Y:S02]  /*75d0*/  IADD3.X R122, PT, PT, R122, UR37, RZ, P6, !PT ;  /* 0x000000257a7a7c10 */ /* 0x000fe4000b7fe4ff */
[----:B------:R-:W-:Y:S01]  /*75e0*/  IADD3 R247, P4, PT, R247, UR15, RZ ;  /* 0x0000000ff7f77c10 */ /* 0x000fe2000ff9e0ff */
[----:B------:R-:W-:Y:S01]  /*75f0*/  STL [R1+0xc], R123 ;  /* 0x00000c7b01007387 */ /* 0x000fe20000100800 */
[----:B------:R-:W-:Y:S02]  /*7600*/  IADD3 R245, P6, PT, R245, UR15, RZ ;  /* 0x0000000ff5f57c10 */ /* 0x000fe4000ffde0ff */
[----:B------:R-:W-:Y:S01]  /*7610*/  IADD3.X R242, PT, PT, R242, UR37, RZ, P5, !PT ;  /* 0x00000025f2f27c10 */ /* 0x000fe2000affe4ff */
[----:B------:R0:W-:Y:S01]  /*7620*/  STL [R1+0x4], R122 ;  /* 0x0000047a01007387 */ /* 0x0001e20000100800 */
[----:B------:R-:W-:-:S02]  /*7630*/  IADD3 R231, P5, PT, R231, UR15, RZ ;  /* 0x0000000fe7e77c10 */ /* 0x000fc4000ffbe0ff */
[----:B------:R-:W-:Y:S02]  /*7640*/  IADD3.X R246, PT, PT, R246, UR37, RZ, P4, !PT ;  /* 0x00000025f6f67c10 */ /* 0x000fe4000a7fe4ff */
[----:B------:R-:W-:Y:S02]  /*7650*/  IADD3.X R244, PT, PT, R244, UR37, RZ, P6, !PT ;  /* 0x00000025f4f47c10 */ /* 0x000fe4000b7fe4ff */
[----:B------:R-:W-:Y:S02]  /*7660*/  IADD3 R235, P4, PT, R235, UR15, RZ ;  /* 0x0000000febeb7c10 */ /* 0x000fe4000ff9e0ff */
[----:B------:R-:W-:Y:S01]  /*7670*/  IADD3 R233, P6, PT, R233, UR15, RZ ;  /* 0x0000000fe9e97c10 */ /* 0x000fe2000ffde0ff */
[----:B0-----:R-:W0:Y:S01]  /*7680*/  S2R R122, SR_TID.X ;  /* 0x00000000007a7919 */ /* 0x001e220000002100 */
[----:B------:R-:W-:Y:S02]  /*7690*/  IADD3.X R230, PT, PT, R230, UR37, RZ, P5, !PT ;  /* 0x00000025e6e67c10 */ /* 0x000fe4000affe4ff */
[----:B------:R-:W-:-:S02]  /*76a0*/  IADD3 R221, P5, PT, R221, UR15, RZ ;  /* 0x0000000fdddd7c10 */ /* 0x000fc4000ffbe0ff */
[----:B------:R-:W-:Y:S02]  /*76b0*/  IADD3.X R234, PT, PT, R234, UR37, RZ, P4, !PT ;  /* 0x00000025eaea7c10 */ /* 0x000fe4000a7fe4ff */
[----:B------:R-:W-:Y:S02]  /*76c0*/  IADD3.X R232, PT, PT, R232, UR37, RZ, P6, !PT ;  /* 0x00000025e8e87c10 */ /* 0x000fe4000b7fe4ff */
[----:B------:R-:W-:Y:S02]  /*76d0*/  IADD3 R225, P4, PT, R225, UR15, RZ ;  /* 0x0000000fe1e17c10 */ /* 0x000fe4000ff9e0ff */
[----:B------:R-:W-:Y:S02]  /*76e0*/  IADD3 R223, P6, PT, R223, UR15, RZ ;  /* 0x0000000fdfdf7c10 */ /* 0x000fe4000ffde0ff */
        /* <DEDUP_REMOVED lines=70> */
[----:B0-----:R-:W-:Y:S02]  /*7b50*/  SHF.R.U32.HI R120, RZ, 0x6, R122 ;  /* 0x00000006ff787819 */ /* 0x001fe4000001167a */
[----:B------:R-:W-:Y:S02]  /*7b60*/  IADD3 R11, P4, PT, R11, UR14, RZ ;  /* 0x0000000e0b0b7c10 */ /* 0x000fe4000ff9e0ff */
[----:B------:R-:W-:Y:S02]  /*7b70*/  IADD3 R95, P6, PT, R95, UR14, RZ ;  /* 0x0000000e5f5f7c10 */ /* 0x000fe4000ffde0ff */
[----:B------:R-:W-:-:S02]  /*7b80*/  IADD3.X R70, PT, PT, R70, UR36, RZ, P5, !PT ;  /* 0x0000002446467c10 */ /* 0x000fc4000affe4ff */
[----:B------:R-:W-:Y:S02]  /*7b90*/  IADD3 R37, P5, PT, R37, UR14, RZ ;  /* 0x0000000e25257c10 */ /* 0x000fe4000ffbe0ff */
[----:B------:R-:W-:Y:S02]  /*7ba0*/  SGXT.U32 R120, R120, 0x1 ;  /* 0x000000017878781a */ /* 0x000fe40000000000 */
[----:B------:R-:W-:Y:S02]  /*7bb0*/  IADD3.X R13, PT, PT, R13, UR36, RZ, P4, !PT ;  /* 0x000000240d0d7c10 */ /* 0x000fe4000a7fe4ff */
[----:B------:R-:W-:Y:S02]  /*7bc0*/  IADD3.X R98, PT, PT, R98, UR36, RZ, P6, !PT ;  /* 0x0000002462627c10 */ /* 0x000fe4000b7fe4ff */
[----:B------:R-:W-:Y:S02]  /*7bd0*/  IADD3 R107, P4, PT, R107, UR14, RZ ;  /* 0x0000000e6b6b7c10 */ /* 0x000fe4000ff9e0ff */
[----:B------:R-:W-:-:S02]  /*7be0*/  IADD3 R66, P6, PT, R66, UR14, RZ ;  /* 0x0000000e42427c10 */ /* 0x000fc4000ffde0ff */
[----:B------:R-:W-:Y:S02]  /*7bf0*/  IADD3.X R39, PT, PT, R39, UR36, RZ, P5, !PT ;  /* 0x0000002427277c10 */ /* 0x000fe4000affe4ff */
[----:B------:R-:W-:Y:S02]  /*7c00*/  IADD3 R35, P5, PT, R35, UR14, RZ ;  /* 0x0000000e23237c10 */ /* 0x000fe4000ffbe0ff */
[----:B------:R-:W-:Y:S02]  /*7c10*/  LOP3.LUT R120, R120, 0x2, RZ, 0xfc, !PT ;  /* 0x0000000278787812 */ /* 0x000fe400078efcff */
[----:B------:R-:W-:Y:S02]  /*7c20*/  IADD3.X R108, PT, PT, R108, UR36, RZ, P4, !PT ;  /* 0x000000246c6c7c10 */ /* 0x000fe4000a7fe4ff */
[----:B------:R-:W-:Y:S02]  /*7c30*/  IADD3.X R69, PT, PT, R69, UR36, RZ, P6, !PT ;  /* 0x0000002445457c10 */ /* 0x000fe4000b7fe4ff */
[----:B------:R-:W-:-:S02]  /*7c40*/  IADD3 R93, P4, PT, R93, UR14, RZ ;  /* 0x0000000e5d5d7c10 */ /* 0x000fc4000ff9e0ff */
[----:B------:R-:W-:Y:S02]  /*7c50*/  IADD3 R65, P6, PT, R65, UR14, RZ ;  /* 0x0000000e41417c10 */ /* 0x000fe4000ffde0ff */
[----:B------:R-:W-:Y:S02]  /*7c60*/  IADD3.X R36, PT, PT, R36, UR36, RZ, P5, !PT ;  /* 0x0000002424247c10 */ /* 0x000fe4000affe4ff */
[----:B------:R-:W-:Y:S02]  /*7c70*/  IADD3 R32, P5, PT, R32, UR14, RZ ;  /* 0x0000000e20207c10 */ /* 0x000fe4000ffbe0ff */
[----:B------:R-:W-:Y:S02]  /*7c80*/  ISETP.GE.AND P3, PT, R120, UR20, PT ;  /* 0x0000001478007c0c */ /* 0x000fe4000bf66270 */
[--C-:B------:R-:W-:Y:S02]  /*7c90*/  SHF.R.U32.HI R120, RZ, 0x6, R121.reuse ;  /* 0x00000006ff787819 */ /* 0x100fe40000011679 */
[----:B------:R-:W-:-:S02]  /*7ca0*/  SHF.R.U32.HI R121, RZ, 0x6, R121 ;  /* 0x00000006ff797819 */ /* 0x000fc40000011679 */
[----:B------:R-:W-:Y:S02]  /*7cb0*/  IADD3.X R94, PT, PT, R94, UR36, RZ, P4, !PT ;  /* 0x000000245e5e7c10 */ /* 0x000fe4000a7fe4ff */
[----:B------:R-:W-:Y:S02]  /*7cc0*/  IADD3.X R67, PT, PT, R67, UR36, RZ, P6, !PT ;  /* 0x0000002443437c10 */ /* 0x000fe4000b7fe4ff */
[----:B------:R-:W-:Y:S02]  /*7cd0*/  IADD3 R105, P4, PT, R105, UR14, RZ ;  /* 0x0000000e69697c10 */ /* 0x000fe4000ff9e0ff */
[----:B------:R-:W-:Y:S02]  /*7ce0*/  IADD3 R63, P6, PT, R63, UR14, RZ ;  /* 0x0000000e3f3f7c10 */ /* 0x000fe4000ffde0ff */
[----:B------:R-:W-:Y:S02]  /*7cf0*/  IADD3.X R34, PT, PT, R34, UR36, RZ, P5, !PT ;  /* 0x0000002422227c10 */ /* 0x000fe4000affe4ff */
[----:B------:R-:W-:-:S02]  /*7d00*/  IADD3 R31, P5, PT, R31, UR14, RZ ;  /* 0x0000000e1f1f7c10 */ /* 0x000fc4000ffbe0ff */
[----:B------:R-:W-:Y:S02]  /*7d10*/  SGXT.U32 R121, R121, 0x1 ;  /* 0x000000017979781a */ /* 0x000fe40000000000 */
[----:B------:R-:W-:Y:S02]  /*7d20*/  SGXT.U32 R120, R120, 0x1 ;  /* 0x000000017878781a */ /* 0x000fe40000000000 */
[----:B------:R-:W-:Y:S02]  /*7d30*/  IADD3.X R106, PT, PT, R106, UR36, RZ, P4, !PT ;  /* 0x000000246a6a7c10 */ /* 0x000fe4000a7fe4ff */
[----:B------:R-:W-:Y:S02]  /*7d40*/  IADD3.X R64, PT, PT, R64, UR36, RZ, P6, !PT ;  /* 0x0000002440407c10 */ /* 0x000fe4000b7fe4ff */
[----:B------:R-:W-:Y:S02]  /*7d50*/  IADD3 R91, P4, PT, R91, UR14, RZ ;  /* 0x0000000e5b5b7c10 */ /* 0x000fe4000ff9e0ff */
[----:B------:R-:W-:-:S02]  /*7d60*/  IADD3 R61, P6, PT, R61, UR14, RZ ;  /* 0x0000000e3d3d7c10 */ /* 0x000fc4000ffde0ff */
[----:B------:R-:W-:Y:S02]  /*7d70*/  IADD3.X R33, PT, PT, R33, UR36, RZ, P5, !PT ;  /* 0x0000002421217c10 */ /* 0x000fe4000affe4ff */
[----:B------:R-:W-:Y:S02]  /*7d80*/  LOP3.LUT R121, R121, 0x4, RZ, 0xfc, !PT ;  /* 0x0000000479797812 */ /* 0x000fe400078efcff */
[----:B------:R-:W-:Y:S02]  /*7d90*/  LOP3.LUT R120, R120, 0x6, RZ, 0xfc, !PT ;  /* 0x0000000678787812 */ /* 0x000fe400078efcff */
[----:B------:R-:W-:Y:S02]  /*7da0*/  IADD3 R0, P5, PT, R0, UR14, RZ ;  /* 0x0000000e00007c10 */ /* 0x000fe4000ffbe0ff */
[----:B------:R-:W-:Y:S02]  /*7db0*/  IADD3.X R92, PT, PT, R92, UR36, RZ, P4, !PT ;  /* 0x000000245c5c7c10 */ /* 0x000fe4000a7fe4ff */
[----:B------:R-:W-:-:S02]  /*7dc0*/  IADD3.X R62, PT, PT, R62, UR36, RZ, P6, !PT ;  /* 0x000000243e3e7c10 */ /* 0x000fc4000b7fe4ff */
[----:B------:R-:W-:Y:S02]  /*7dd0*/  ISETP.GE.AND P4, PT, R121, UR20, PT ;  /* 0x0000001479007c0c */ /* 0x000fe4000bf86270 */
[----:B------:R-:W-:Y:S02]  /*7de0*/  ISETP.GE.AND P6, PT, R120, UR20, PT ;  /* 0x0000001478007c0c */ /* 0x000fe4000bfc6270 */
[----:B------:R-:W-:Y:S01]  /*7df0*/  IADD3.X R2, PT, PT, R2, UR36, RZ, P5, !PT ;  /* 0x0000002402027c10 */ /* 0x000fe2000affe4ff */
[----:B-1----:R-:W-:Y:S10]  /*7e00*/  @!P1 BRA `(.L_x_14) ;  /* 0x0000004c00b89947 */ /* 0x002ff40003800000 */
.L_x_24:
[----:B------:R-:W-:Y:S01]  /*7e10*/  @!P0 IMAD.MOV.U32 R120, RZ, RZ, R0 ;  /* 0x000000ffff788224 */ /* 0x000fe200078e0000 */
[----:B------:R-:W0:Y:S01]  /*7e20*/  S2R R125, SR_TID.X ;  /* 0x00000000007d7919 */ /* 0x000e220000002100 */
[----:B------:R-:W-:Y:S01]  /*7e30*/  @!P0 IMAD.MOV.U32 R121, RZ, RZ, R2 ;  /* 0x000000ffff798224 */ /* 0x000fe200078e0002 */
[----:B------:R-:W-:Y:S01]  /*7e40*/  PRMT R236, RZ, 0x7610, R236 ;  /* 0x00007610ffec7816 */ /* 0x000fe200000000ec */
[----:B------:R-:W-:Y:S04]  /*7e50*/  STL [R1+0x24], R0 ;  /* 0x0000240001007387 */ /* 0x000fe80000100800 */
[----:B------:R1:W2:Y:S01]  /*7e60*/  @!P0 LDG.E.U8 R147, desc[UR18][R120.64] ;  /* 0x0000001278938981 */ /* 0x0002a2000c1e1100 */
[----:B------:R-:W-:Y:S02]  /*7e70*/  PRMT R123, RZ, 0x7610, R123 ;  /* 0x00007610ff7b7816 */ /* 0x000fe4000000007b */
[----:B------:R-:W-:Y:S01]  /*7e80*/  PRMT R122, RZ, 0x7610, R122 ;  /* 0x00007610ff7a7816 */ /* 0x000fe2000000007a */
[----:B------:R-:W-:Y:S01]  /*7e90*/  STL [R1+0x20], R2 ;  /* 0x0000200201007387 */ /* 0x000fe20000100800 */
[----:B-1----:R-:W-:-:S02]  /*7ea0*/  @!P3 IMAD.MOV.U32 R120, RZ, RZ, R31 ;  /* 0x000000ffff78b224 */ /* 0x002fc400078e001f */
[----:B------:R-:W-:-:S05]  /*7eb0*/  @!P3 IMAD.MOV.U32 R121, RZ, RZ, R33 ;  /* 0x000000ffff79b224 */ /* 0x000fca00078e0021 */
[----:B------:R1:W3:Y:S01]  /*7ec0*/  @!P3 LDG.E.U8 R236, desc[UR18][R120.64] ;  /* 0x0000001278ecb981 */ /* 0x0002e2000c1e1100 */
[----:B0-----:R-:W-:-:S03]  /*7ed0*/  SHF.R.U32.HI R124, RZ, 0x6, R125 ;  /* 0x00000006ff7c7819 */ /* 0x001fc6000001167d */
[----:B------:R0:W-:Y:S01]  /*7ee0*/  STL [R1+0x2c], R31 ;  /* 0x00002c1f01007387 */ /* 0x0001e20000100800 */
[----:B------:R-:W-:Y:S01]  /*7ef0*/  SHF.R.U32.HI R125, RZ, 0x6, R125 ;  /* 0x00000006ff7d7819 */ /* 0x000fe2000001167d */
[----:B-1----:R-:W-:Y:S01]  /*7f00*/  @!P4 IMAD.MOV.U32 R120, RZ, RZ, R61 ;  /* 0x000000ffff78c224 */ /* 0x002fe200078e003d */
[----:B------:R-:W-:Y:S01]  /*7f10*/  SGXT.U32 R124, R124, 0x1 ;  /* 0x000000017c7c781a */ /* 0x000fe20000000000 */
[----:B------:R-:W-:Y:S01]  /*7f20*/  @!P4 IMAD.MOV.U32 R121, RZ, RZ, R62 ;  /* 0x000000ffff79c224 */ /* 0x000fe200078e003e */
[----:B------:R1:W-:Y:S01]  /*7f30*/  STL.S16 [R1+0x14], R122 ;  /* 0x0000147a01007387 */ /* 0x0003e20000100600 */
[----:B------:R-:W-:Y:S02]  /*7f40*/  SGXT.U32 R125, R125, 0x1 ;  /* 0x000000017d7d781a */ /* 0x000fe40000000000 */
[----:B------:R-:W-:Y:S01]  /*7f50*/  LOP3.LUT R124, R124, 0xa, RZ, 0xfc, !PT ;  /* 0x0000000a7c7c7812 */ /* 0x000fe200078efcff */
[----:B------:R4:W2:Y:S01]  /*7f60*/  @!P4 LDG.E.U8 R123, desc[UR18][R120.64] ;  /* 0x00000012787bc981 */ /* 0x0008a2000c1e1100 */
[----:B------:R-:W-:-:S03]  /*7f70*/  LOP3.LUT R125, R125, 0x8, RZ, 0xfc, !PT ;  /* 0x000000087d7d7812 */ /* 0x000fc600078efcff */
[----:B0-----:R-:W3:Y:S01]  /*7f80*/  LDL.LU R31, [R1+0x14] ;  /* 0x00001400011f7983 */ /* 0x001ee20000300800 */
[----:B-1----:R-:W0:Y:S03]  /*7f90*/  S2R R122, SR_TID.X ;  /* 0x00000000007a7919 */ /* 0x002e260000002100 */
[----:B------:R1:W-:Y:S04]  /*7fa0*/  STL [R1+0x28], R33 ;  /* 0x0000282101007387 */ /* 0x0003e80000100800 */
[----:B------:R0:W-:Y:S04]  /*7fb0*/  STL [R1+0x34], R61 ;  /* 0x0000343d01007387 */ /* 0x0001e80000100800 */
[----:B------:R-:W-:Y:S04]  /*7fc0*/  STL [R1+0x30], R62 ;  /* 0x0000303e01007387 */ /* 0x000fe80000100800 */
[----:B------:R-:W-:Y:S01]  /*7fd0*/  STL [R1+0x3c], R91 ;  /* 0x00003c5b01007387 */ /* 0x000fe20000100800 */
[----:B0-----:R-:W-:-:S04]  /*7fe0*/  SHF.R.U32.HI R122, RZ, 0x6, R122 ;  /* 0x00000006ff7a7819 */ /* 0x001fc8000001167a */
[----:B------:R-:W-:-:S04]  /*7ff0*/  SGXT.U32 R122, R122, 0x1 ;  /* 0x000000017a7a781a */ /* 0x000fc80000000000 */
[----:B------:R-:W-:-:S04]  /*8000*/  LOP3.LUT R122, R122, 0xc, RZ, 0xfc, !PT ;  /* 0x0000000c7a7a7812 */ /* 0x000fc800078efcff */
[----:B------:R-:W-:Y:S02]  /*8010*/  ISETP.GE.AND P5, PT, R122, UR20, PT ;  /* 0x000000147a007c0c */ /* 0x000fe4000bfa6270 */
[----:B------:R-:W-:Y:S01]  /*8020*/  ISETP.GE.AND P0, PT, R125, UR20, PT ;  /* 0x000000147d007c0c */ /* 0x000fe2000bf06270 */
[----:B----4-:R-:W-:Y:S01]  /*8030*/  @!P6 IMAD.MOV.U32 R120, RZ, RZ, R91 ;  /* 0x000000ffff78e224 */ /* 0x010fe200078e005b */
[----:B------:R-:W-:Y:S01]  /*8040*/  ISETP.GE.AND P1, PT, R124, UR20, PT ;  /* 0x000000147c007c0c */ /* 0x000fe2000bf26270 */
[----:B------:R-:W-:Y:S01]  /*8050*/  @!P6 IMAD.MOV.U32 R121, RZ, RZ, R92 ;  /* 0x000000ffff79e224 */ /* 0x000fe200078e005c */
[----:B------:R-:W-:Y:S02]  /*8060*/  PRMT R146, RZ, 0x7610, R146 ;  /* 0x00007610ff927816 */ /* 0x000fe40000000092 */
[----:B------:R-:W-:Y:S02]  /*8070*/  PRMT R238, RZ, 0x7610, R238 ;  /* 0x00007610ffee7816 */ /* 0x000fe400000000ee */
[----:B-1----:R-:W-:-:S02]  /*8080*/  PRMT R33, RZ, 0x7610, R33 ;  /* 0x00007610ff217816 */ /* 0x002fc40000000021 */
[----:B------:R-:W-:Y:S02]  /*8090*/  PRMT R145, RZ, 0x7610, R145 ;  /* 0x00007610ff917816 */ /* 0x000fe40000000091 */
[----:B------:R-:W-:Y:S02]  /*80a0*/  PRMT R167, RZ, 0x7610, R167 ;  /* 0x00007610ffa77816 */ /* 0x000fe400000000a7 */
[----:B------:R-:W-:Y:S02]  /*80b0*/  PRMT R61, RZ, 0x7610, R61 ;  /* 0x00007610ff3d7816 */ /* 0x000fe4000000003d */
[----:B------:R-:W-:Y:S02]  /*80c0*/  PRMT R0, RZ, 0x7610, R0 ;  /* 0x00007610ff007816 */ /* 0x000fe40000000000 */
[----:B------:R-:W-:Y:S01]  /*80d0*/  PRMT R144, RZ, 0x7610, R144 ;  /* 0x00007610ff907816 */ /* 0x000fe20000000090 */
[----:B--2---:R0:W-:Y:S04]  /*80e0*/  STL [R1+0x18], R123 ;  /* 0x0000187b01007387 */ /* 0x0041e80000100800 */
[----:B---3--:R1:W2:Y:S01]  /*80f0*/  @!P6 LDG.E.U8 R31, desc[UR18][R120.64] ;  /* 0x00000012781fe981 */ /* 0x0082a2000c1e1100 */
[----:B0-----:R-:W0:Y:S02]  /*8100*/  S2R R123, SR_TID.X ;  /* 0x00000000007b7919 */ /* 0x001e240000002100 */
[----:B0-----:R-:W-:-:S02]  /*8110*/  SHF.R.U32.HI R122, RZ, 0x6, R123 ;  /* 0x00000006ff7a7819 */ /* 0x001fc4000001167b */
[----:B------:R-:W-:-:S04]  /*8120*/  LEA.HI R123, R123, 0xe, RZ, 0x1a ;  /* 0x0000000e7b7b7811 */ /* 0x000fc800078fd0ff */
[----:B------:R-:W-:Y:S02]  /*8130*/  ISETP.GE.AND P4, PT, R123, UR20, PT ;  /* 0x000000147b007c0c */ /* 0x000fe4000bf86270 */
[----:B------:R-:W0:Y:S01]  /*8140*/  S2R R123, SR_TID.X ;  /* 0x00000000007b7919 */ /* 0x000e220000002100 */
[----:B------:R-:W-:-:S04]  /*8150*/  SGXT.U32 R122, R122, 0x1 ;  /* 0x000000017a7a781a */ /* 0x000fc80000000000 */
[----:B------:R-:W-:Y:S01]  /*8160*/  LOP3.LUT R122, R122, 0x10, RZ, 0xfc, !PT ;  /* 0x000000107a7a7812 */ /* 0x000fe200078efcff */
[----:B-1----:R-:W-:-:S03]  /*8170*/  @!P0 IMAD.MOV.U32 R120, RZ, RZ, R3 ;  /* 0x000000ffff788224 */ /* 0x002fc600078e0003 */
[----:B------:R-:W-:Y:S01]  /*8180*/  ISETP.GE.AND P3, PT, R122, UR20, PT ;  /* 0x000000147a007c0c */ /* 0x000fe2000bf66270 */
[----:B------:R-:W-:-:S05]  /*8190*/  @!P0 IMAD.MOV.U32 R121, RZ, RZ, R5 ;  /* 0x000000ffff798224 */ /* 0x000fca00078e0005 */
[----:B------:R1:W3:Y:S02]  /*81a0*/  @!P0 LDG.E.U8 R146, desc[UR18][R120.64] ;  /* 0x0000001278928981 */ /* 0x0002e4000c1e1100 */
[----:B-1----:R-:W-:Y:S01]  /*81b0*/  @!P1 IMAD.MOV.U32 R120, RZ, RZ, R32 ;  /* 0x000000ffff789224 */ /* 0x002fe200078e0020 */
[----:B0-----:R-:W-:Y:S01]  /*81c0*/  SHF.R.U32.HI R122, RZ, 0x6, R123 ;  /* 0x00000006ff7a7819 */ /* 0x001fe2000001167b */
[----:B------:R-:W-:-:S03]  /*81d0*/  @!P1 IMAD.MOV.U32 R121, RZ, RZ, R34 ;  /* 0x000000ffff799224 */ /* 0x000fc600078e0022 */
[----:B------:R-:W-:Y:S02]  /*81e0*/  SGXT.U32 R122, R122, 0x1 ;  /* 0x000000017a7a781a */ /* 0x000fe40000000000 */
[----:B------:R0:W4:Y:S02]  /*81f0*/  @!P1 LDG.E.U8 R238, desc[UR18][R120.64] ;  /* 0x0000001278ee9981 */ /* 0x000124000c1e1100 */
[----:B------:R-:W-:Y:S02]  /*8200*/  LOP3.LUT R122, R122, 0x14, RZ, 0xfc, !PT ;  /* 0x000000147a7a7812 */ /* 0x000fe400078efcff */
[----:B------:R-:W-:Y:S02]  /*8210*/  SHF.R.U32.HI R123, RZ, 0x6, R123 ;  /* 0x00000006ff7b7819 */ /* 0x000fe4000001167b */
[----:B------:R-:W-:Y:S02]  /*8220*/  ISETP.GE.AND P1, PT, R122, UR20, PT ;  /* 0x000000147a007c0c */ /* 0x000fe4000bf26270 */
[----:B------:R-:W1:Y:S01]  /*8230*/  S2R R122, SR_TID.X ;  /* 0x00000000007a7919 */ /* 0x000e620000002100 */
[----:B------:R-:W-:-:S04]  /*8240*/  SGXT.U32 R123, R123, 0x1 ;  /* 0x000000017b7b781a */ /* 0x000fc80000000000 */
[----:B------:R-:W-:-:S04]  /*8250*/  LOP3.LUT R123, R123, 0x12, RZ, 0xfc, !PT ;  /* 0x000000127b7b7812 */ /* 0x000fc800078efcff */
[----:B------:R-:W-:Y:S02]  /*8260*/  ISETP.GE.AND P0, PT, R123, UR20, PT ;  /* 0x000000147b007c0c */ /* 0x000fe4000bf06270 */
[----:B------:R-:W1:Y:S01]  /*8270*/  S2R R123, SR_TID.X ;  /* 0x00000000007b7919 */ /* 0x000e620000002100 */
[----:B0-----:R-:W-:Y:S01]  /*8280*/  @!P5 IMAD.MOV.U32 R120, RZ, RZ, R63 ;  /* 0x000000ffff78d224 */ /* 0x001fe200078e003f */
[----:B------:R0:W-:Y:S01]  /*8290*/  STL [R1+0x38], R92 ;  /* 0x0000385c01007387 */ /* 0x0001e20000100800 */
[----:B------:R-:W-:Y:S01]  /*82a0*/  @!P5 IMAD.MOV.U32 R121, RZ, RZ, R64 ;  /* 0x000000ffff79d224 */ /* 0x000fe200078e0040 */
[----:B0-----:R-:W-:-:S06]  /*82b0*/  PRMT R92, RZ, 0x7610, R92 ;  /* 0x00007610ff5c7816 */ /* 0x001fcc000000005c */
[----:B------:R0:W2:Y:S01]  /*82c0*/  @!P5 LDG.E.U8 R92, desc[UR18][R120.64] ;  /* 0x00000012785cd981 */ /* 0x0000a2000c1e1100 */
[----:B-1----:R-:W-:-:S04]  /*82d0*/  SHF.R.U32.HI R122, RZ, 0x6, R122 ;  /* 0x00000006ff7a7819 */ /* 0x002fc8000001167a */
[----:B------:R-:W-:-:S04]  /*82e0*/  SGXT.U32 R122, R122, 0x1 ;  /* 0x000000017a7a781a */ /* 0x000fc80000000000 */
[----:B------:R-:W-:-:S04]  /*82f0*/  LOP3.LUT R122, R122, 0x16, RZ, 0xfc, !PT ;  /* 0x000000167a7a7812 */ /* 0x000fc800078efcff */
[----:B------:R-:W-:Y:S02]  /*8300*/  ISETP.GE.AND P5, PT, R122, UR20, PT ;  /* 0x000000147a007c0c */ /* 0x000fe4000bfa6270 */
[----:B------:R-:W-:Y:S01]  /*8310*/  SHF.R.U32.HI R122, RZ, 0x6, R123 ;  /* 0x00000006ff7a7819 */ /* 0x000fe2000001167b */
[----:B0-----:R-:W-:-:S03]  /*8320*/  @!P4 IMAD.MOV.U32 R120, RZ, RZ, R105 ;  /* 0x000000ffff78c224 */ /* 0x001fc600078e0069 */
[----:B------:R-:W-:Y:S01]  /*8330*/  SGXT.U32 R122, R122, 0x1 ;  /* 0x000000017a7a781a */ /* 0x000fe20000000000 */
[----:B------:R-:W-:-:S03]  /*8340*/  @!P4 IMAD.MOV.U32 R121, RZ, RZ, R106 ;  /* 0x000000ffff79c224 */ /* 0x000fc600078e006a */
[----:B------:R-:W-:Y:S02]  /*8350*/  LOP3.LUT R122, R122, 0x18, RZ, 0xfc, !PT ;  /* 0x000000187a7a7812 */ /* 0x000fe400078efcff */
[----:B------:R0:W2:Y:S02]  /*8360*/  @!P4 LDG.E.U8 R33, desc[UR18][R120.64] ;  /* 0x000000127821c981 */ /* 0x0000a4000c1e1100 */
[----:B------:R-:W-:Y:S02]  /*8370*/  ISETP.GE.AND P4, PT, R122, UR20, PT ;  /* 0x000000147a007c0c */ /* 0x000fe4000bf86270 */
[----:B------:R-:W-:Y:S01]  /*8380*/  SHF.R.U32.HI R122, RZ, 0x6, R123 ;  /* 0x00000006ff7a7819 */ /* 0x000fe2000001167b */
[----:B0-----:R-:W-:Y:S02]  /*8390*/  @!P3 IMAD.MOV.U32 R120, RZ, RZ, R4 ;  /* 0x000000ffff78b224 */ /* 0x001fe400078e0004 */
[----:B------:R-:W-:Y:S01]  /*83a0*/  @!P3 IMAD.MOV.U32 R121, RZ, RZ, R6 ;  /* 0x000000ffff79b224 */ /* 0x000fe200078e0006 */
[----:B------:R-:W-:-:S04]  /*83b0*/  SGXT.U32 R122, R122, 0x1 ;  /* 0x000000017a7a781a */ /* 0x000fc80000000000 */
[----:B------:R0:W2:Y:S01]  /*83c0*/  @!P3 LDG.E.U8 R145, desc[UR18][R120.64] ;  /* 0x000000127891b981 */ /* 0x0000a2000c1e1100 */
[----:B------:R-:W-:Y:S01]  /*83d0*/  LOP3.LUT R122, R122, 0x1c, RZ, 0xfc, !PT ;  /* 0x0000001c7a7a7812 */ /* 0x000fe200078efcff */
[----:B0-----:R-:W-:Y:S02]  /*83e0*/  @!P0 IMAD.MOV.U32 R120, RZ, RZ, R35 ;  /* 0x000000ffff788224 */ /* 0x001fe400078e0023 */
[----:B------:R-:W-:-:S05]  /*83f0*/  @!P0 IMAD.MOV.U32 R121, RZ, RZ, R36 ;  /* 0x000000ffff798224 */ /* 0x000fca00078e0024 */
[----:B------:R0:W2:Y:S01]  /*8400*/  @!P0 LDG.E.U8 R167, desc[UR18][R120.64] ;  /* 0x0000001278a78981 */ /* 0x0000a2000c1e1100 */
[----:B------:R-:W-:Y:S02]  /*8410*/  ISETP.GE.AND P0, PT, R122, UR20, PT ;  /* 0x000000147a007c0c */ /* 0x000fe4000bf06270 */
[----:B------:R-:W1:Y:S01]  /*8420*/  S2R R122, SR_TID.X ;  /* 0x00000000007a7919 */ /* 0x000e620000002100 */
[----:B------:R-:W-:-:S04]  /*8430*/  SHF.R.U32.HI R91, RZ, 0x6, R123 ;  /* 0x00000006ff5b7819 */ /* 0x000fc8000001167b */
[----:B------:R-:W-:Y:S01]  /*8440*/  SGXT.U32 R91, R91, 0x1 ;  /* 0x000000015b5b781a */ /* 0x000fe20000000000 */
[----:B0-----:R-:W-:-:S03]  /*8450*/  @!P1 IMAD.MOV.U32 R120, RZ, RZ, R65 ;  /* 0x000000ffff789224 */ /* 0x001fc600078e0041 */
[----:B------:R-:W-:Y:S01]  /*8460*/  LOP3.LUT R91, R91, 0x1a, RZ, 0xfc, !PT ;  /* 0x0000001a5b5b7812 */ /* 0x000fe200078efcff */
[----:B------:R-:W-:-:S03]  /*8470*/  @!P1 IMAD.MOV.U32 R121, RZ, RZ, R67 ;  /* 0x000000ffff799224 */ /* 0x000fc600078e0043 */
[----:B------:R-:W-:Y:S02]  /*8480*/  ISETP.GE.AND P3, PT, R91, UR20, PT ;  /* 0x000000145b007c0c */ /* 0x000fe4000bf66270 */
[----:B------:R-:W-:Y:S01]  /*8490*/  LEA.HI R91, R123, 0x1e, RZ, 0x1a ;  /* 0x0000001e7b5b7811 */ /* 0x000fe200078fd0ff */
[----:B------:R0:W2:Y:S03]  /*84a0*/  @!P1 LDG.E.U8 R61, desc[UR18][R120.64] ;  /* 0x00000012783d9981 */ /* 0x0000a6000c1e1100 */
[----:B------:R-:W-:Y:S01]  /*84b0*/  ISETP.GE.AND P1, PT, R91, UR20, PT ;  /* 0x000000145b007c0c */ /* 0x000fe2000bf26270 */
[----:B0-----:R-:W-:Y:S01]  /*84c0*/  @!P5 IMAD.MOV.U32 R120, RZ, RZ, R93 ;  /* 0x000000ffff78d224 */ /* 0x001fe200078e005d */
[----:B-1----:R-:W-:Y:S01]  /*84d0*/  SHF.R.U32.HI R91, RZ, 0x6, R122 ;  /* 0x00000006ff5b7819 */ /* 0x002fe2000001167a */
[----:B------:R-:W-:-:S03]  /*84e0*/  @!P5 IMAD.MOV.U32 R121, RZ, RZ, R94 ;  /* 0x000000ffff79d224 */ /* 0x000fc600078e005e */
[----:B------:R-:W-:Y:S02]  /*84f0*/  SGXT.U32 R91, R91, 0x1 ;  /* 0x000000015b5b781a */ /* 0x000fe40000000000 */
[----:B------:R0:W2:Y:S02]  /*8500*/  @!P5 LDG.E.U8 R0, desc[UR18][R120.64] ;  /* 0x000000127800d981 */ /* 0x0000a4000c1e1100 */
[----:B------:R-:W-:-:S04]  /*8510*/  LOP3.LUT R91, R91, 0x20, RZ, 0xfc, !PT ;  /* 0x000000205b5b7812 */ /* 0x000fc800078efcff */
[----:B------:R-:W-:Y:S02]  /*8520*/  ISETP.GE.AND P5, PT, R91, UR20, PT ;  /* 0x000000145b007c0c */ /* 0x000fe4000bfa6270 */
[--C-:B------:R-:W-:Y:S02]  /*8530*/  SHF.R.U32.HI R91, RZ, 0x6, R122.reuse ;  /* 0x00000006ff5b7819 */ /* 0x100fe4000001167a */
[----:B------:R-:W-:Y:S01]  /*8540*/  SHF.R.U32.HI R122, RZ, 0x6, R122 ;  /* 0x00000006ff7a7819 */ /* 0x000fe2000001167a */
[----:B0-----:R-:W-:-:S03]  /*8550*/  @!P4 IMAD.MOV.U32 R120, RZ, RZ, R7 ;  /* 0x000000ffff78c224 */ /* 0x001fc600078e0007 */
[----:B------:R-:W-:Y:S01]  /*8560*/  SGXT.U32 R122, R122, 0x1 ;  /* 0x000000017a7a781a */ /* 0x000fe20000000000 */
[----:B------:R-:W-:-:S03]  /*8570*/  @!P4 IMAD.MOV.U32 R121, RZ, RZ, R9 ;  /* 0x000000ffff79c224 */ /* 0x000fc600078e0009 */
[----:B------:R-:W-:Y:S02]  /*8580*/  LOP3.LUT R122, R122, 0x22, RZ, 0xfc, !PT ;  /* 0x000000227a7a7812 */ /* 0x000fe400078efcff */
[----:B------:R0:W2:Y:S02]  /*8590*/  @!P4 LDG.E.U8 R144, desc[UR18][R120.64] ;  /* 0x000000127890c981 */ /* 0x0000a4000c1e1100 */
[----:B------:R-:W-:Y:S02]  /*85a0*/  ISETP.GE.AND P4, PT, R122, UR20, PT ;  /* 0x000000147a007c0c */ /* 0x000fe4000bf86270 */
[----:B------:R-:W1:Y:S01]  /*85b0*/  S2R R122, SR_TID.X ;  /* 0x00000000007a7919 */ /* 0x000e620000002100 */
[----:B------:R-:W-:Y:S02]  /*85c0*/  SGXT.U32 R91, R91, 0x1 ;  /* 0x000000015b5b781a */ /* 0x000fe40000000000 */
[----:B------:R-:W-:Y:S01]  /*85d0*/  PRMT R163, RZ, 0x7610, R163 ;  /* 0x00007610ffa37816 */ /* 0x000fe200000000a3 */
[----:B0-----:R-:W-:-:S02]  /*85e0*/  @!P3 IMAD.MOV.U32 R120, RZ, RZ, R37 ;  /* 0x000000ffff78b224 */ /* 0x001fc400078e0025 */
[----:B------:R-:W-:Y:S01]  /*85f0*/  @!P3 IMAD.MOV.U32 R121, RZ, RZ, R39 ;  /* 0x000000ffff79b224 */ /* 0x000fe200078e0027 */
[----:B------:R-:W-:-:S04]  /*8600*/  LOP3.LUT R91, R91, 0x28, RZ, 0xfc, !PT ;  /* 0x000000285b5b7812 */ /* 0x000fc800078efcff */
[----:B------:R0:W2:Y:S01]  /*8610*/  @!P3 LDG.E.U8 R163, desc[UR18][R120.64] ;  /* 0x0000001278a3b981 */ /* 0x0000a2000c1e1100 */
[----:B------:R-:W-:Y:S02]  /*8620*/  ISETP.GE.AND P3, PT, R91, UR20, PT ;  /* 0x000000145b007c0c */ /* 0x000fe4000bf66270 */
[----:B------:R-:W-:Y:S01]  /*8630*/  PRMT R62, RZ, 0x7610, R62 ;  /* 0x00007610ff3e7816 */ /* 0x000fe2000000003e */
[----:B0-----:R-:W-:Y:S01]  /*8640*/  @!P0 IMAD.MOV.U32 R120, RZ, RZ, R66 ;  /* 0x000000ffff788224 */ /* 0x001fe200078e0042 */
[--C-:B-1----:R-:W-:Y:S02]  /*8650*/  SHF.R.U32.HI R91, RZ, 0x6, R122.reuse ;  /* 0x00000006ff5b7819 */ /* 0x102fe4000001167a */
[----:B------:R-:W-:Y:S01]  /*8660*/  SHF.R.U32.HI R122, RZ, 0x6, R122 ;  /* 0x00000006ff7a7819 */ /* 0x000fe2000001167a */
[----:B------:R-:W-:-:S03]  /*8670*/  @!P0 IMAD.MOV.U32 R121, RZ, RZ, R69 ;  /* 0x000000ffff798224 */ /* 0x000fc600078e0045 */
[----:B------:R-:W-:Y:S02]  /*8680*/  SGXT.U32 R122, R122, 0x1 ;  /* 0x000000017a7a781a */ /* 0x000fe40000000000 */
[----:B------:R0:W2:Y:S02]  /*8690*/  @!P0 LDG.E.U8 R62, desc[UR18][R120.64] ;  /* 0x00000012783e8981 */ /* 0x0000a4000c1e1100 */
[----:B------:R-:W-:-:S04]  /*86a0*/  LOP3.LUT R122, R122, 0x24, RZ, 0xfc, !PT ;  /* 0x000000247a7a7812 */ /* 0x000fc800078efcff */
[----:B------:R-:W-:Y:S02]  /*86b0*/  ISETP.GE.AND P0, PT, R122, UR20, PT ;  /* 0x000000147a007c0c */ /* 0x000fe4000bf06270 */
[----:B------:R-:W1:Y:S01]  /*86c0*/  S2R R122, SR_TID.X ;  /* 0x00000000007a7919 */ /* 0x000e620000002100 */
[----:B------:R-:W-:Y:S01]  /*86d0*/  SGXT.U32 R91, R91, 0x1 ;  /* 0x000000015b5b781a */ /* 0x000fe20000000000 */
[----:B0-----:R-:W-:Y:S01]  /*86e0*/  @!P1 IMAD.MOV.U32 R120, RZ, RZ, R107 ;  /* 0x000000ffff789224 */ /* 0x001fe200078e006b */
[----:B------:R-:W-:Y:S01]  /*86f0*/  PRMT R2, RZ, 0x7610, R2 ;  /* 0x00007610ff027816 */ /* 0x000fe20000000002 */
[----:B------:R-:W-:Y:S01]  /*8700*/  @!P1 IMAD.MOV.U32 R121, RZ, RZ, R108 ;  /* 0x000000ffff799224 */ /* 0x000fe200078e006c */
[----:B------:R-:W-:-:S04]  /*8710*/  LOP3.LUT R91, R91, 0x30, RZ, 0xfc, !PT ;  /* 0x000000305b5b7812 */ /* 0x000fc800078efcff */
[----:B------:R0:W2:Y:S01]  /*8720*/  @!P1 LDG.E.U8 R2, desc[UR18][R120.64] ;  /* 0x0000001278029981 */ /* 0x0000a2000c1e1100 */
[----:B------:R-:W-:Y:S02]  /*8730*/  ISETP.GE.AND P1, PT, R91, UR20, PT ;  /* 0x000000145b007c0c */ /* 0x000fe4000bf26270 */
[----:B------:R-:W-:Y:S01]  /*8740*/  PRMT R143, RZ, 0x7610, R143 ;  /* 0x00007610ff8f7816 */ /* 0x000fe2000000008f */
[----:B0-----:R-:W-:Y:S02]  /*8750*/  @!P5 IMAD.MOV.U32 R120, RZ, RZ, R8 ;  /* 0x000000ffff78d224 */ /* 0x001fe400078e0008 */
[----:B------:R-:W-:-:S05]  /*8760*/  @!P5 IMAD.MOV.U32 R121, RZ, RZ, R10 ;  /* 0x000000ffff79d224 */ /* 0x000fca00078e000a */
[----:B------:R0:W2:Y:S01]  /*8770*/  @!P5 LDG.E.U8 R143, desc[UR18][R120.64] ;  /* 0x00000012788fd981 */ /* 0x0000a2000c1e1100 */
[----:B-1----:R-:W-:-:S04]  /*8780*/  SHF.R.U32.HI R91, RZ, 0x6, R122 ;  /* 0x00000006ff5b7819 */ /* 0x002fc8000001167a */
[----:B------:R-:W-:-:S04]  /*8790*/  SGXT.U32 R91, R91, 0x1 ;  /* 0x000000015b5b781a */ /* 0x000fc80000000000 */
[----:B------:R-:W-:-:S04]  /*87a0*/  LOP3.LUT R91, R91, 0x26, RZ, 0xfc, !PT ;  /* 0x000000265b5b7812 */ /* 0x000fc800078efcff */
[----:B------:R-:W-:Y:S02]  /*87b0*/  ISETP.GE.AND P5, PT, R91, UR20, PT ;  /* 0x000000145b007c0c */ /* 0x000fe4000bfa6270 */
[--C-:B------:R-:W-:Y:S02]  /*87c0*/  SHF.R.U32.HI R91, RZ, 0x6, R122.reuse ;  /* 0x00000006ff5b7819 */ /* 0x100fe4000001167a */
[----:B------:R-:W-:Y:S01]  /*87d0*/  SHF.R.U32.HI R122, RZ, 0x6, R122 ;  /* 0x00000006ff7a7819 */ /* 0x000fe2000001167a */
[----:B0-----:R-:W-:Y:S01]  /*87e0*/  @!P4 IMAD.MOV.U32 R120, RZ, RZ, R38 ;  /* 0x000000ffff78c224 */ /* 0x001fe200078e0026 */
[----:B------:R-:W-:Y:S02]  /*87f0*/  PRMT R161, RZ, 0x7610, R161 ;  /* 0x00007610ffa17816 */ /* 0x000fe400000000a1 */
        /* <DEDUP_REMOVED lines=32> */
[----:B------:R-:W-:Y:S01]  /*8a00*/  @!P5 IMAD.MOV.U32 R121, RZ, RZ, R98 ;  /* 0x000000ffff79d224 */ /* 0x000fe200078e0062 */
[----:B------:R-:W-:-:S04]  /*8a10*/  PRMT R140, RZ, 0x7610, R140 ;  /* 0x00007610ff8c7816 */ /* 0x000fc8000000008c */
[----:B------:R0:W2:Y:S01]  /*8a20*/  @!P5 LDG.E.U8 R157, desc[UR18][R120.64] ;  /* 0x00000012789dd981 */ /* 0x0000a2000c1e1100 */
[----:B-1----:R-:W-:-:S04]  /*8a30*/  SHF.R.U32.HI R91, RZ, 0x6, R122 ;  /* 0x00000006ff5b7819 */ /* 0x002fc8000001167a */
[----:B------:R-:W-:-:S04]  /*8a40*/  SGXT.U32 R91, R91, 0x1 ;  /* 0x000000015b5b781a */ /* 0x000fc80000000000 */
[----:B------:R-:W-:Y:S01]  /*8a50*/  LOP3.LUT R91, R91, 0x2c, RZ, 0xfc, !PT ;  /* 0x0000002c5b5b7812 */ /* 0x000fe200078efcff */
[----:B0-----:R-:W-:Y:S02]  /*8a60*/  @!P4 IMAD.MOV.U32 R120, RZ, RZ, R15 ;  /* 0x000000ffff78c224 */ /* 0x001fe400078e000f */
[----:B------:R-:W-:Y:S01]  /*8a70*/  @!P4 IMAD.MOV.U32 R121, RZ, RZ, R17 ;  /* 0x000000ffff79c224 */ /* 0x000fe200078e0011 */
[----:B------:R-:W-:Y:S02]  /*8a80*/  ISETP.GE.AND P5, PT, R91, UR20, PT ;  /* 0x000000145b007c0c */ /* 0x000fe4000bfa6270 */
[----:B------:R-:W-:Y:S02]  /*8a90*/  SHF.R.U32.HI R91, RZ, 0x6, R122 ;  /* 0x00000006ff5b7819 */ /* 0x000fe4000001167a */
[----:B------:R-:W-:Y:S01]  /*8aa0*/  LEA.HI R122, R122, 0x2e, RZ, 0x1a ;  /* 0x0000002e7a7a7811 */ /* 0x000fe200078fd0ff */
[----:B------:R0:W2:Y:S03]  /*8ab0*/  @!P4 LDG.E.U8 R140, desc[UR18][R120.64] ;  /* 0x00000012788cc981 */ /* 0x0000a6000c1e1100 */
[----:B------:R-:W-:-:S02]  /*8ac0*/  ISETP.GE.AND P4, PT, R122, UR20, PT ;  /* 0x000000147a007c0c */ /* 0x000fc4000bf86270 */
[----:B------:R-:W1:Y:S01]  /*8ad0*/  S2R R122, SR_TID.X ;  /* 0x00000000007a7919 */ /* 0x000e620000002100 */
[----:B------:R-:W3:Y:S01]  /*8ae0*/  S2R R124, SR_TID.X ;  /* 0x00000000007c7919 */ /* 0x000ee20000002100 */
[----:B------:R-:W-:Y:S01]  /*8af0*/  SGXT.U32 R91, R91, 0x1 ;  /* 0x000000015b5b781a */ /* 0x000fe20000000000 */
[----:B0-----:R-:W-:Y:S01]  /*8b00*/  @!P3 IMAD.MOV.U32 R120, RZ, RZ, R16 ;  /* 0x000000ffff78b224 */ /* 0x001fe200078e0010 */
[----:B------:R-:W-:Y:S01]  /*8b10*/  PRMT R139, RZ, 0x7610, R139 ;  /* 0x00007610ff8b7816 */ /* 0x000fe2000000008b */
[----:B------:R-:W-:Y:S01]  /*8b20*/  @!P3 IMAD.MOV.U32 R121, RZ, RZ, R18 ;  /* 0x000000ffff79b224 */ /* 0x000fe200078e0012 */
[----:B------:R-:W-:Y:S02]  /*8b30*/  LOP3.LUT R91, R91, 0x50, RZ, 0xfc, !PT ;  /* 0x000000505b5b7812 */ /* 0x000fe400078efcff */
[----:B------:R-:W-:Y:S02]  /*8b40*/  PRMT R128, RZ, 0x7610, R128 ;  /* 0x00007610ff807816 */ /* 0x000fe40000000080 */
[----:B------:R0:W2:Y:S01]  /*8b50*/  @!P3 LDG.E.U8 R139, desc[UR18][R120.64] ;  /* 0x00000012788bb981 */ /* 0x0000a2000c1e1100 */
[----:B------:R-:W-:-:S02]  /*8b60*/  ISETP.GE.AND P3, PT, R91, UR20, PT ;  /* 0x000000145b007c0c */ /* 0x000fc4000bf66270 */
[----:B------:R-:W-:Y:S01]  /*8b70*/  PRMT R138, RZ, 0x7610, R138 ;  /* 0x00007610ff8a7816 */ /* 0x000fe2000000008a */
[----:B0-----:R-:W-:Y:S02]  /*8b80*/  @!P0 IMAD.MOV.U32 R120, RZ, RZ, R41 ;  /* 0x000000ffff788224 */ /* 0x001fe400078e0029 */
[----:B------:R-:W-:-:S05]  /*8b90*/  @!P0 IMAD.MOV.U32 R121, RZ, RZ, R42 ;  /* 0x000000ffff798224 */ /* 0x000fca00078e002a */
[----:B------:R0:W2:Y:S01]  /*8ba0*/  @!P0 LDG.E.U8 R128, desc[UR18][R120.64] ;  /* 0x0000001278808981 */ /* 0x0000a2000c1e1100 */
[--C-:B-1----:R-:W-:Y:S02]  /*8bb0*/  SHF.R.U32.HI R91, RZ, 0x6, R122.reuse ;  /* 0x00000006ff5b7819 */ /* 0x102fe4000001167a */
[----:B------:R-:W-:Y:S02]  /*8bc0*/  SHF.R.U32.HI R122, RZ, 0x6, R122 ;  /* 0x00000006ff7a7819 */ /* 0x000fe4000001167a */
[----:B------:R-:W-:Y:S01]  /*8bd0*/  SGXT.U32 R91, R91, 0x1 ;  /* 0x000000015b5b781a */ /* 0x000fe20000000000 */
[----:B0-----:R-:W-:Y:S02]  /*8be0*/  @!P1 IMAD.MOV.U32 R120, RZ, RZ, R19 ;  /* 0x000000ffff789224 */ /* 0x001fe400078e0013 */
[----:B------:R-:W-:Y:S01]  /*8bf0*/  @!P1 IMAD.MOV.U32 R121, RZ, RZ, R21 ;  /* 0x000000ffff799224 */ /* 0x000fe200078e0015 */
[----:B------:R-:W-:Y:S02]  /*8c00*/  LOP3.LUT R91, R91, 0x60, RZ, 0xfc, !PT ;  /* 0x000000605b5b7812 */ /* 0x000fe400078efcff */
[----:B------:R-:W-:-:S02]  /*8c10*/  SGXT.U32 R122, R122, 0x1 ;  /* 0x000000017a7a781a */ /* 0x000fc40000000000 */
[----:B------:R0:W2:Y:S01]  /*8c20*/  @!P1 LDG.E.U8 R138, desc[UR18][R120.64] ;  /* 0x00000012788a9981 */ /* 0x0000a2000c1e1100 */
[----:B------:R-:W-:Y:S02]  /*8c30*/  ISETP.GE.AND P1, PT, R91, UR20, PT ;  /* 0x000000145b007c0c */ /* 0x000fe4000bf26270 */
[----:B---3--:R-:W-:Y:S02]  /*8c40*/  SHF.R.U32.HI R91, RZ, 0x6, R124 ;  /* 0x00000006ff5b7819 */ /* 0x008fe4000001167c */
[----:B------:R-:W-:Y:S02]  /*8c50*/  LOP3.LUT R122, R122, 0x58, RZ, 0xfc, !PT ;  /* 0x000000587a7a7812 */ /* 0x000fe400078efcff */
[----:B------:R-:W-:Y:S01]  /*8c60*/  SGXT.U32 R91, R91, 0x1 ;  /* 0x000000015b5b781a */ /* 0x000fe20000000000 */
[----:B------:R-:W-:Y:S01]  /*8c70*/  @!P5 IMAD.MOV.U32 R123, RZ, RZ, R73 ;  /* 0x000000ffff7bd224 */ /* 0x000fe200078e0049 */
[----:B------:R-:W-:Y:S01]  /*8c80*/  ISETP.GE.AND P0, PT, R122, UR20, PT ;  /* 0x000000147a007c0c */ /* 0x000fe2000bf06270 */
[----:B------:R-:W-:Y:S01]  /*8c90*/  @!P5 IMAD.MOV.U32 R122, RZ, RZ, R71 ;  /* 0x000000ffff7ad224 */ /* 0x000fe200078e0047 */
[----:B0-----:R-:W-:-:S02]  /*8ca0*/  PRMT R121, RZ, 0x7610, R121 ;  /* 0x00007610ff797816 */ /* 0x001fc40000000079 */
[----:B------:R-:W-:-:S04]  /*8cb0*/  LOP3.LUT R91, R91, 0x32, RZ, 0xfc, !PT ;  /* 0x000000325b5b7812 */ /* 0x000fc800078efcff */
[----:B------:R0:W3:Y:S01]  /*8cc0*/  @!P5 LDG.E.U8 R121, desc[UR18][R122.64] ;  /* 0x000000127a79d981 */ /* 0x0000e2000c1e1100 */
[----:B------:R-:W-:Y:S02]  /*8cd0*/  ISETP.GE.AND P5, PT, R91, UR20, PT ;  /* 0x000000145b007c0c */ /* 0x000fe4000bfa6270 */
[--C-:B------:R-:W-:Y:S02]  /*8ce0*/  SHF.R.U32.HI R91, RZ, 0x6, R124.reuse ;  /* 0x00000006ff5b7819 */ /* 0x100fe4000001167c */
[----:B------:R-:W-:Y:S02]  /*8cf0*/  SHF.R.U32.HI R124, RZ, 0x6, R124 ;  /* 0x00000006ff7c7819 */ /* 0x000fe4000001167c */
[----:B------:R-:W-:Y:S02]  /*8d00*/  PRMT R119, RZ, 0x7610, R119 ;  /* 0x00007610ff777816 */ /* 0x000fe40000000077 */
[----:B------:R-:W-:Y:S01]  /*8d10*/  SGXT.U32 R124, R124, 0x1 ;  /* 0x000000017c7c781a */ /* 0x000fe20000000000 */
[----:B0-----:R-:W-:-:S02]  /*8d20*/  @!P4 IMAD.MOV.U32 R122, RZ, RZ, R109 ;  /* 0x000000ffff7ac224 */ /* 0x001fc400078e006d */
[----:B------:R-:W-:Y:S01]  /*8d30*/  @!P4 IMAD.MOV.U32 R123, RZ, RZ, R110 ;  /* 0x000000ffff7bc224 */ /* 0x000fe200078e006e */
[----:B------:R-:W-:-:S04]  /*8d40*/  LOP3.LUT R124, R124, 0x34, RZ, 0xfc, !PT ;  /* 0x000000347c7c7812 */ /* 0x000fc800078efcff */
[----:B------:R0:W2:Y:S01]  /*8d50*/  @!P4 LDG.E.U8 R119, desc[UR18][R122.64] ;  /* 0x000000127a77c981 */ /* 0x0000a2000c1e1100 */
[----:B------:R-:W-:Y:S02]  /*8d60*/  ISETP.GE.AND P4, PT, R124, UR20, PT ;  /* 0x000000147c007c0c */ /* 0x000fe4000bf86270 */
[----:B------:R-:W1:Y:S01]  /*8d70*/  S2R R124, SR_TID.X ;  /* 0x00000000007c7919 */ /* 0x000e620000002100 */
[----:B------:R-:W4:Y:S01]  /*8d80*/  S2R R126, SR_TID.X ;  /* 0x00000000007e7919 */ /* 0x000f220000002100 */
[----:B------:R-:W-:Y:S01]  /*8d90*/  SGXT.U32 R91, R91, 0x1 ;  /* 0x000000015b5b781a */ /* 0x000fe20000000000 */
[----:B0-----:R-:W-:Y:S01]  /*8da0*/  @!P3 IMAD.MOV.U32 R122, RZ, RZ, R20 ;  /* 0x000000ffff7ab224 */ /* 0x001fe200078e0014 */
[----:B------:R-:W-:Y:S01]  /*8db0*/  PRMT R137, RZ, 0x7610, R137 ;  /* 0x00007610ff897816 */ /* 0x000fe20000000089 */
[----:B------:R-:W-:Y:S01]  /*8dc0*/  @!P3 IMAD.MOV.U32 R123, RZ, RZ, R22 ;  /* 0x000000ffff7bb224 */ /* 0x000fe200078e0016 */
[----:B------:R-:W-:Y:S02]  /*8dd0*/  LOP3.LUT R91, R91, 0x68, RZ, 0xfc, !PT ;  /* 0x000000685b5b7812 */ /* 0x000fe400078efcff */
[----:B------:R-:W-:-:S02]  /*8de0*/  PRMT R136, RZ, 0x7610, R136 ;  /* 0x00007610ff887816 */ /* 0x000fc40000000088 */
[----:B------:R0:W2:Y:S01]  /*8df0*/  @!P3 LDG.E.U8 R137, desc[UR18][R122.64] ;  /* 0x000000127a89b981 */ /* 0x0000a2000c1e1100 */
[----:B------:R-:W-:Y:S02]  /*8e00*/  ISETP.GE.AND P3, PT, R91, UR20, PT ;  /* 0x000000145b007c0c */ /* 0x000fe4000bf66270 */
        /* <DEDUP_REMOVED lines=13> */
[----:B----4-:R-:W-:Y:S02]  /*8ee0*/  SHF.R.U32.HI R91, RZ, 0x6, R126 ;  /* 0x00000006ff5b7819 */ /* 0x010fe4000001167e */
[----:B------:R-:W-:Y:S02]  /*8ef0*/  LOP3.LUT R124, R124, 0x70, RZ, 0xfc, !PT ;  /* 0x000000707c7c7812 */ /* 0x000fe400078efcff */
[----:B------:R-:W-:Y:S01]  /*8f00*/  SGXT.U32 R91, R91, 0x1 ;  /* 0x000000015b5b781a */ /* 0x000fe20000000000 */
[----:B------:R-:W-:Y:S01]  /*8f10*/  @!P5 IMAD.MOV.U32 R125, RZ, RZ, R45 ;  /* 0x000000ffff7dd224 */ /* 0x000fe200078e002d */
[----:B------:R-:W-:Y:S01]  /*8f20*/  ISETP.GE.AND P0, PT, R124, UR20, PT ;  /* 0x000000147c007c0c */ /* 0x000fe2000bf06270 */
[----:B------:R-:W-:Y:S01]  /*8f30*/  @!P5 IMAD.MOV.U32 R124, RZ, RZ, R43 ;  /* 0x000000ffff7cd224 */ /* 0x000fe200078e002b */
[----:B0-----:R-:W-:-:S02]  /*8f40*/  PRMT R122, RZ, 0x7610, R122 ;  /* 0x00007610ff7a7816 */ /* 0x001fc4000000007a */
[----:B------:R-:W-:-:S04]  /*8f50*/  LOP3.LUT R91, R91, 0x36, RZ, 0xfc, !PT ;  /* 0x000000365b5b7812 */ /* 0x000fc800078efcff */
[----:B------:R0:W4:Y:S01]  /*8f60*/  @!P5 LDG.E.U8 R122, desc[UR18][R124.64] ;  /* 0x000000127c7ad981 */ /* 0x000122000c1e1100 */
        /* <DEDUP_REMOVED lines=11> */
[----:B------:R-:W-:Y:S02]  /*9020*/  SGXT.U32 R91, R91, 0x1 ;  /* 0x000000015b5b781a */ /* 0x000fe40000000000 */
[----:B------:R-:W-:Y:S01]  /*9030*/  PRMT R134, RZ, 0x7610, R134 ;  /* 0x00007610ff867816 */ /* 0x000fe20000000086 */
[----:B0-----:R-:W-:Y:S02]  /*9040*/  @!P3 IMAD.MOV.U32 R124, RZ, RZ, R27 ;  /* 0x000000ffff7cb224 */ /* 0x001fe400078e001b */
[----:B------:R-:W-:Y:S01]  /*9050*/  @!P3 IMAD.MOV.U32 R125, RZ, RZ, R29 ;  /* 0x000000ffff7db224 */ /* 0x000fe200078e001d */
[----:B------:R-:W-:-:S02]  /*9060*/  LOP3.LUT R91, R91, 0x3c, RZ, 0xfc, !PT ;  /* 0x0000003c5b5b7812 */ /* 0x000fc400078efcff */
[----:B------:R-:W-:Y:S02]  /*9070*/  PRMT R151, RZ, 0x7610, R151 ;  /* 0x00007610ff977816 */ /* 0x000fe40000000097 */
[----:B------:R0:W2:Y:S01]  /*9080*/  @!P3 LDG.E.U8 R134, desc[UR18][R124.64] ;  /* 0x000000127c86b981 */ /* 0x0000a2000c1e1100 */
[----:B------:R-:W-:Y:S02]  /*9090*/  ISETP.GE.AND P3, PT, R91, UR20, PT ;  /* 0x000000145b007c0c */ /* 0x000fe4000bf66270 */
[----:B------:R-:W-:Y:S01]  /*90a0*/  PRMT R148, RZ, 0x7610, R148 ;  /* 0x00007610ff947816 */ /* 0x000fe20000000094 */
[----:B0-----:R-:W-:Y:S02]  /*90b0*/  @!P0 IMAD.MOV.U32 R124, RZ, RZ, R28 ;  /* 0x000000ffff7c8224 */ /* 0x001fe400078e001c */
[----:B------:R-:W-:Y:S01]  /*90c0*/  @!P0 IMAD.MOV.U32 R125, RZ, RZ, R30 ;  /* 0x000000ffff7d8224 */ /* 0x000fe200078e001e */
[----:B------:R-:W-:Y:S01]  /*90d0*/  PRMT R123, RZ, 0x7610, R123 ;  /* 0x00007610ff7b7816 */ /* 0x000fe2000000007b */
[----:B------:R-:W-:-:S03]  /*90e0*/  @!P5 IMAD.MOV.U32 R127, RZ, RZ, R99 ;  /* 0x000000ffff7fd224 */ /* 0x000fc600078e0063 */
[----:B------:R0:W2:Y:S01]  /*90f0*/  @!P0 LDG.E.U8 R151, desc[UR18][R124.64] ;  /* 0x000000127c978981 */ /* 0x0000a2000c1e1100 */
[----:B-1----:R-:W-:Y:S02]  /*9100*/  SHF.R.U32.HI R91, RZ, 0x6, R126 ;  /* 0x00000006ff5b7819 */ /* 0x002fe4000001167e */
[----:B------:R-:W-:Y:S02]  /*9110*/  LEA.HI R126, R126, 0x3e, RZ, 0x1a ;  /* 0x0000003e7e7e7811 */ /* 0x000fe400078fd0ff */
[----:B------:R-:W-:Y:S02]  /*9120*/  SGXT.U32 R91, R91, 0x1 ;  /* 0x000000015b5b781a */ /* 0x000fe40000000000 */
[----:B------:R-:W-:Y:S01]  /*9130*/  ISETP.GE.AND P0, PT, R126, UR20, PT ;  /* 0x000000147e007c0c */ /* 0x000fe2000bf06270 */
[----:B0-----:R-:W-:Y:S01]  /*9140*/  @!P1 IMAD.MOV.U32 R124, RZ, RZ, R165 ;  /* 0x000000ffff7c9224 */ /* 0x001fe200078e00a5 */
[----:B------:R-:W-:Y:S01]  /*9150*/  LOP3.LUT R91, R91, 0x42, RZ, 0xfc, !PT ;  /* 0x000000425b5b7812 */ /* 0x000fe200078efcff */
[----:B------:R-:W-:-:S02]  /*9160*/  @!P1 IMAD.MOV.U32 R125, RZ, RZ, R158 ;  /* 0x000000ffff7d9224 */ /* 0x000fc400078e009e */
[----:B------:R-:W-:-:S03]  /*9170*/  @!P5 IMAD.MOV.U32 R126, RZ, RZ, R96 ;  /* 0x000000ffff7ed224 */ /* 0x000fc600078e0060 */
[----:B------:R0:W2:Y:S01]  /*9180*/  @!P1 LDG.E.U8 R148, desc[UR18][R124.64] ;  /* 0x000000127c949981 */ /* 0x0000a2000c1e1100 */
[----:B------:R-:W-:Y:S02]  /*9190*/  ISETP.GE.AND P1, PT, R91, UR20, PT ;  /* 0x000000145b007c0c */ /* 0x000fe4000bf26270 */
[----:B------:R-:W1:Y:S01]  /*91a0*/  S2R R91, SR_TID.X ;  /* 0x00000000005b7919 */ /* 0x000e620000002100 */
[----:B------:R0:W2:Y:S02]  /*91b0*/  @!P5 LDG.E.U8 R123, desc[UR18][R126.64] ;  /* 0x000000127e7bd981 */ /* 0x0000a4000c1e1100 */
[----:B0-----:R-:W-:Y:S02]  /*91c0*/  PRMT R125, RZ, 0x7610, R125 ;  /* 0x00007610ff7d7816 */ /* 0x001fe4000000007d */
[----:B------:R-:W-:Y:S01]  /*91d0*/  PRMT R124, RZ, 0x7610, R124 ;  /* 0x00007610ff7c7816 */ /* 0x000fe2000000007c */
[----:B------:R-:W-:Y:S02]  /*91e0*/  @!P4 IMAD.MOV.U32 R126, RZ, RZ, R44 ;  /* 0x000000ffff7ec224 */ /* 0x000fe400078e002c */
[----:B------:R-:W-:-:S05]  /*91f0*/  @!P4 IMAD.MOV.U32 R127, RZ, RZ, R46 ;  /* 0x000000ffff7fc224 */ /* 0x000fca00078e002e */
[----:B------:R0:W2:Y:S02]  /*9200*/  @!P4 LDG.E.U8 R125, desc[UR18][R126.64] ;  /* 0x000000127e7dc981 */ /* 0x0000a4000c1e1100 */
[----:B0-----:R-:W-:Y:S02]  /*9210*/  @!P3 IMAD.MOV.U32 R126, RZ, RZ, R75 ;  /* 0x000000ffff7eb224 */ /* 0x001fe400078e004b */
[----:B------:R-:W-:-:S05]  /*9220*/  @!P3 IMAD.MOV.U32 R127, RZ, RZ, R77 ;  /* 0x000000ffff7fb224 */ /* 0x000fca00078e004d */
[----:B------:R0:W2:Y:S02]  /*9230*/  @!P3 LDG.E.U8 R124, desc[UR18][R126.64] ;  /* 0x000000127e7cb981 */ /* 0x0000a4000c1e1100 */
[----:B0-----:R-:W0:Y:S01]  /*9240*/  S2R R127, SR_TID.X ;  /* 0x00000000007f7919 */ /* 0x001e220000002100 */
[----:B-1----:R-:W-:-:S04]  /*9250*/  SHF.R.U32.HI R91, RZ, 0x6, R91 ;  /* 0x00000006ff5b7819 */ /* 0x002fc8000001165b */
[----:B------:R-:W-:-:S04]  /*9260*/  SGXT.U32 R91, R91, 0x1 ;  /* 0x000000015b5b781a */ /* 0x000fc80000000000 */
[----:B------:R-:W-:-:S04]  /*9270*/  LOP3.LUT R91, R91, 0x44, RZ, 0xfc, !PT ;  /* 0x000000445b5b7812 */ /* 0x000fc800078efcff */
[----:B------:R-:W-:Y:S01]  /*9280*/  ISETP.GE.AND P5, PT, R91, UR20, PT ;  /* 0x000000145b007c0c */ /* 0x000fe2000bfa6270 */
[----:B------:R-:W-:Y:S01]  /*9290*/  @!P0 IMAD.MOV.U32 R126, RZ, RZ, R111 ;  /* 0x000000ffff7e8224 */ /* 0x000fe200078e006f */
[----:B------:R-:W-:Y:S02]  /*92a0*/  PRMT R129, RZ, 0x7610, R129 ;  /* 0x00007610ff817816 */ /* 0x000fe40000000081 */
[--C-:B0-----:R-:W-:Y:S02]  /*92b0*/  SHF.R.U32.HI R91, RZ, 0x6, R127.reuse ;  /* 0x00000006ff5b7819 */ /* 0x101fe4000001167f */
[----:B------:R-:W-:-:S04]  /*92c0*/  SHF.R.U32.HI R127, RZ, 0x6, R127 ;  /* 0x00000006ff7f7819 */ /* 0x000fc8000001167f */
[----:B------:R-:W-:-:S04]  /*92d0*/  SGXT.U32 R127, R127, 0x1 ;  /* 0x000000017f7f781a */ /* 0x000fc80000000000 */
[----:B------:R-:W-:-:S04]  /*92e0*/  LOP3.LUT R127, R127, 0x46, RZ, 0xfc, !PT ;  /* 0x000000467f7f7812 */ /* 0x000fc800078efcff */
[----:B------:R-:W-:Y:S01]  /*92f0*/  ISETP.GE.AND P4, PT, R127, UR20, PT ;  /* 0x000000147f007c0c */ /* 0x000fe2000bf86270 */
[----:B------:R-:W-:Y:S01]  /*9300*/  @!P0 IMAD.MOV.U32 R127, RZ, RZ, R112 ;  /* 0x000000ffff7f8224 */ /* 0x000fe200078e0070 */
[----:B------:R-:W-:-:S04]  /*9310*/  PRMT R130, RZ, 0x7610, R130 ;  /* 0x00007610ff827816 */ /* 0x000fc80000000082 */
[----:B------:R0:W2:Y:S01]  /*9320*/  @!P0 LDG.E.U8 R129, desc[UR18][R126.64] ;  /* 0x000000127e818981 */ /* 0x0000a2000c1e1100 */
[----:B------:R-:W-:Y:S01]  /*9330*/  SGXT.U32 R91, R91, 0x1 ;  /* 0x000000015b5b781a */ /* 0x000fe20000000000 */
[----:B0-----:R-:W-:Y:S02]  /*9340*/  @!P1 IMAD.MOV.U32 R126, RZ, RZ, R47 ;  /* 0x000000ffff7e9224 */ /* 0x001fe400078e002f */
[----:B------:R-:W-:-:S05]  /*9350*/  @!P1 IMAD.MOV.U32 R127, RZ, RZ, R48 ;  /* 0x000000ffff7f9224 */ /* 0x000fca00078e0030 */
[----:B------:R0:W2:Y:S01]  /*9360*/  @!P1 LDG.E.U8 R130, desc[UR18][R126.64] ;  /* 0x000000127e829981 */ /* 0x0000a2000c1e1100 */
[----:B------:R-:W-:Y:S01]  /*9370*/  LOP3.LUT R91, R91, 0x4a, RZ, 0xfc, !PT ;  /* 0x0000004a5b5b7812 */ /* 0x000fe200078efcff */
[----:B0-----:R-:W0:Y:S03]  /*9380*/  S2R R127, SR_TID.X ;  /* 0x00000000007f7919 */ /* 0x001e260000002100 */
[----:B------:R-:W-:Y:S02]  /*9390*/  ISETP.GE.AND P3, PT, R91, UR20, PT ;  /* 0x000000145b007c0c */ /* 0x000fe4000bf66270 */
[----:B------:R-:W1:Y:S01]  /*93a0*/  S2R R91, SR_TID.X ;  /* 0x00000000005b7919 */ /* 0x000e620000002100 */
[----:B------:R-:W-:Y:S01]  /*93b0*/  PRMT R131, RZ, 0x7610, R131 ;  /* 0x00007610ff837816 */ /* 0x000fe20000000083 */
[----:B------:R-:W-:Y:S01]  /*93c0*/  @!P5 IMAD.MOV.U32 R126, RZ, RZ, R76 ;  /* 0x000000ffff7ed224 */ /* 0x000fe200078e004c */
[----:B------:R-:W-:-:S02]  /*93d0*/  PRMT R132, RZ, 0x7610, R132 ;  /* 0x00007610ff847816 */ /* 0x000fc40000000084 */
[----:B0-----:R-:W-:-:S04]  /*93e0*/  SHF.R.U32.HI R127, RZ, 0x6, R127 ;  /* 0x00000006ff7f7819 */ /* 0x001fc8000001167f */
[----:B------:R-:W-:-:S04]  /*93f0*/  SGXT.U32 R127, R127, 0x1 ;  /* 0x000000017f7f781a */ /* 0x000fc80000000000 */
[----:B------:R-:W-:Y:S02]  /*9400*/  LOP3.LUT R127, R127, 0x4c, RZ, 0xfc, !PT ;  /* 0x0000004c7f7f7812 */ /* 0x000fe400078efcff */
[----:B-1----:R-:W-:Y:S02]  /*9410*/  LEA.HI R91, R91, 0x4e, RZ, 0x1a ;  /* 0x0000004e5b5b7811 */ /* 0x002fe400078fd0ff */
[----:B------:R-:W-:Y:S01]  /*9420*/  ISETP.GE.AND P0, PT, R127, UR20, PT ;  /* 0x000000147f007c0c */ /* 0x000fe2000bf06270 */
[----:B------:R-:W-:Y:S01]  /*9430*/  @!P5 IMAD.MOV.U32 R127, RZ, RZ, R78 ;  /* 0x000000ffff7fd224 */ /* 0x000fe200078e004e */
[----:B------:R-:W-:Y:S02]  /*9440*/  ISETP.GE.AND P1, PT, R91, UR20, PT ;  /* 0x000000145b007c0c */ /* 0x000fe4000bf26270 */
[----:B------:R-:W0:Y:S02]  /*9450*/  S2R R91, SR_TID.X ;  /* 0x00000000005b7919 */ /* 0x000e240000002100 */
[----:B------:R1:W2:Y:S01]  /*9460*/  @!P5 LDG.E.U8 R131, desc[UR18][R126.64] ;  /* 0x000000127e83d981 */ /* 0x0002a2000c1e1100 */
[----:B------:R-:W-:Y:S01]  /*9470*/  PRMT R133, RZ, 0x7610, R133 ;  /* 0x00007610ff857816 */ /* 0x000fe20000000085 */
[----:B-1----:R-:W-:-:S02]  /*9480*/  @!P4 IMAD.MOV.U32 R126, RZ, RZ, R97 ;  /* 0x000000ffff7ec224 */ /* 0x002fc400078e0061 */
[----:B------:R-:W-:-:S05]  /*9490*/  @!P4 IMAD.MOV.U32 R127, RZ, RZ, R100 ;  /* 0x000000ffff7fc224 */ /* 0x000fca00078e0064 */
[----:B------:R1:W2:Y:S02]  /*94a0*/  @!P4 LDG.E.U8 R132, desc[UR18][R126.64] ;  /* 0x000000127e84c981 */ /* 0x0002a4000c1e1100 */
[----:B-1----:R-:W-:Y:S02]  /*94b0*/  @!P3 IMAD.MOV.U32 R126, RZ, RZ, R49 ;  /* 0x000000ffff7eb224 */ /* 0x002fe400078e0031 */
[----:B------:R-:W-:-:S05]  /*94c0*/  @!P3 IMAD.MOV.U32 R127, RZ, RZ, R51 ;  /* 0x000000ffff7fb224 */ /* 0x000fca00078e0033 */
[----:B------:R1:W2:Y:S02]  /*94d0*/  @!P3 LDG.E.U8 R133, desc[UR18][R126.64] ;  /* 0x000000127e85b981 */ /* 0x0002a4000c1e1100 */
[----:B-1----:R-:W1:Y:S01]  /*94e0*/  S2R R127, SR_TID.X ;  /* 0x00000000007f7919 */ /* 0x002e620000002100 */
[----:B0-----:R-:W-:-:S04]  /*94f0*/  SHF.R.U32.HI R91, RZ, 0x6, R91 ;  /* 0x00000006ff5b7819 */ /* 0x001fc8000001165b */
[----:B------:R-:W-:-:S04]  /*9500*/  SGXT.U32 R91, R91, 0x1 ;  /* 0x000000015b5b781a */ /* 0x000fc80000000000 */
[----:B------:R-:W-:-:S04]  /*9510*/  LOP3.LUT R91, R91, 0x52, RZ, 0xfc, !PT ;  /* 0x000000525b5b7812 */ /* 0x000fc800078efcff */
[----:B------:R-:W-:Y:S01]  /*9520*/  ISETP.GE.AND P5, PT, R91, UR20, PT ;  /* 0x000000145b007c0c */ /* 0x000fe2000bfa6270 */
[----:B------:R-:W-:Y:S01]  /*9530*/  @!P0 IMAD.MOV.U32 R126, RZ, RZ, R79 ;  /* 0x000000ffff7e8224 */ /* 0x000fe200078e004f */
[----:B------:R-:W-:Y:S02]  /*9540*/  PRMT R149, RZ, 0x7610, R149 ;  /* 0x00007610ff957816 */ /* 0x000fe40000000095 */
[--C-:B-1----:R-:W-:Y:S02]  /*9550*/  SHF.R.U32.HI R91, RZ, 0x6, R127.reuse ;  /* 0x00000006ff5b7819 */ /* 0x102fe4000001167f */
[----:B------:R-:W-:Y:S02]  /*9560*/  SHF.R.U32.HI R127, RZ, 0x6, R127 ;  /* 0x00000006ff7f7819 */ /* 0x000fe4000001167f */
[----:B------:R-:W-:Y:S02]  /*9570*/  SGXT.U32 R91, R91, 0x1 ;  /* 0x000000015b5b781a */ /* 0x000fe40000000000 */
[----:B------:R-:W-:-:S02]  /*9580*/  SGXT.U32 R127, R127, 0x1 ;  /* 0x000000017f7f781a */ /* 0x000fc40000000000 */
[----:B------:R-:W-:Y:S02]  /*9590*/  LOP3.LUT R91, R91, 0x56, RZ, 0xfc, !PT ;  /* 0x000000565b5b7812 */ /* 0x000fe400078efcff */
[----:B------:R-:W-:Y:S02]  /*95a0*/  LOP3.LUT R127, R127, 0x54, RZ, 0xfc, !PT ;  /* 0x000000547f7f7812 */ /* 0x000fe400078efcff */
[----:B------:R-:W-:Y:S02]  /*95b0*/  ISETP.GE.AND P3, PT, R91, UR20, PT ;  /* 0x000000145b007c0c */ /* 0x000fe4000bf66270 */
[----:B------:R-:W0:Y:S01]  /*95c0*/  S2R R91, SR_TID.X ;  /* 0x00000000005b7919 */ /* 0x000e220000002100 */
[----:B------:R-:W-:Y:S01]  /*95d0*/  ISETP.GE.AND P4, PT, R127, UR20, PT ;  /* 0x000000147f007c0c */ /* 0x000fe2000bf86270 */
[----:B------:R-:W-:Y:S01]  /*95e0*/  @!P0 IMAD.MOV.U32 R127, RZ, RZ, R80 ;  /* 0x000000ffff7f8224 */ /* 0x000fe200078e0050 */
[----:B------:R-:W-:-:S04]  /*95f0*/  PRMT R150, RZ, 0x7610, R150 ;  /* 0x00007610ff967816 */ /* 0x000fc80000000096 */
        /* <DEDUP_REMOVED lines=8> */
[----:B------:R-:W-:Y:S02]  /*9680*/  ISETP.GE.AND P1, PT, R91, UR20, PT ;  /* 0x000000145b007c0c */ /* 0x000fe4000bf26270 */
[----:B------:R-:W0:Y:S01]  /*9690*/  S2R R91, SR_TID.X ;  /* 0x00000000005b7919 */ /* 0x000e220000002100 */
[----:B------:R-:W-:Y:S01]  /*96a0*/  PRMT R152, RZ, 0x7610, R152 ;  /* 0x00007610ff987816 */ /* 0x000fe20000000098 */
[----:B------:R-:W-:Y:S01]  /*96b0*/  @!P5 IMAD.MOV.U32 R126, RZ, RZ, R50 ;  /* 0x000000ffff7ed224 */ /* 0x000fe200078e0032 */
[----:B-1----:R-:W-:-:S04]  /*96c0*/  SHF.R.U32.HI R127, RZ, 0x6, R127 ;  /* 0x00000006ff7f7819 */ /* 0x002fc8000001167f */
[----:B------:R-:W-:-:S04]  /*96d0*/  SGXT.U32 R127, R127, 0x1 ;  /* 0x000000017f7f781a */ /* 0x000fc80000000000 */
[----:B------:R-:W-:-:S04]  /*96e0*/  LOP3.LUT R127, R127, 0x5a, RZ, 0xfc, !PT ;  /* 0x0000005a7f7f7812 */ /* 0x000fc800078efcff */
[----:B------:R-:W-:Y:S01]  /*96f0*/  ISETP.GE.AND P0, PT, R127, UR20, PT ;  /* 0x000000147f007c0c */ /* 0x000fe2000bf06270 */
[----:B------:R-:W-:Y:S01]  /*9700*/  @!P5 IMAD.MOV.U32 R127, RZ, RZ, R52 ;  /* 0x000000ffff7fd224 */ /* 0x000fe200078e0034 */
[----:B------:R-:W-:-:S04]  /*9710*/  PRMT R153, RZ, 0x7610, R153 ;  /* 0x00007610ff997816 */ /* 0x000fc80000000099 */
[----:B------:R1:W2:Y:S01]  /*9720*/  @!P5 LDG.E.U8 R152, desc[UR18][R126.64] ;  /* 0x000000127e98d981 */ /* 0x0002a2000c1e1100 */
[----:B------:R-:W-:Y:S01]  /*9730*/  PRMT R154, RZ, 0x7610, R154 ;  /* 0x00007610ff9a7816 */ /* 0x000fe2000000009a */
[----:B-1----:R-:W-:Y:S02]  /*9740*/  @!P4 IMAD.MOV.U32 R126, RZ, RZ, R81 ;  /* 0x000000ffff7ec224 */ /* 0x002fe400078e0051 */
[----:B------:R-:W-:-:S05]  /*9750*/  @!P4 IMAD.MOV.U32 R127, RZ, RZ, R83 ;  /* 0x000000ffff7fc224 */ /* 0x000fca00078e0053 */
[----:B------:R1:W2:Y:S02]  /*9760*/  @!P4 LDG.E.U8 R153, desc[UR18][R126.64] ;  /* 0x000000127e99c981 */ /* 0x0002a4000c1e1100 */
[----:B-1----:R-:W-:Y:S02]  /*9770*/  @!P3 IMAD.MOV.U32 R126, RZ, RZ, R101 ;  /* 0x000000ffff7eb224 */ /* 0x002fe400078e0065 */
[----:B------:R-:W-:-:S05]  /*9780*/  @!P3 IMAD.MOV.U32 R127, RZ, RZ, R103 ;  /* 0x000000ffff7fb224 */ /* 0x000fca00078e0067 */
[----:B------:R0:W2:Y:S01]  /*9790*/  @!P3 LDG.E.U8 R154, desc[UR18][R126.64] ;  /* 0x000000127e9ab981 */ /* 0x0000a2000c1e1100 */
[----:B------:R-:W-:Y:S02]  /*97a0*/  PRMT R159, RZ, 0x7610, R159 ;  /* 0x00007610ff9f7816 */ /* 0x000fe4000000009f */
[----:B0-----:R-:W-:Y:S01]  /*97b0*/  LEA.HI R127, R91, 0x5e, RZ, 0x1a ;  /* 0x0000005e5b7f7811 */ /* 0x001fe200078fd0ff */
[----:B------:R-:W-:-:S03]  /*97c0*/  @!P0 IMAD.MOV.U32 R126, RZ, RZ, R53 ;  /* 0x000000ffff7e8224 */ /* 0x000fc600078e0035 */
[----:B------:R-:W-:Y:S01]  /*97d0*/  ISETP.GE.AND P3, PT, R127, UR20, PT ;  /* 0x000000147f007c0c */ /* 0x000fe2000bf66270 */
[----:B------:R-:W-:Y:S01]  /*97e0*/  @!P0 IMAD.MOV.U32 R127, RZ, RZ, R54 ;  /* 0x000000ffff7f8224 */ /* 0x000fe200078e0036 */
[----:B------:R-:W-:-:S04]  /*97f0*/  PRMT R160, RZ, 0x7610, R160 ;  /* 0x00007610ffa07816 */ /* 0x000fc800000000a0 */
[----:B------:R0:W2:Y:S01]  /*9800*/  @!P0 LDG.E.U8 R159, desc[UR18][R126.64] ;  /* 0x000000127e9f8981 */ /* 0x0000a2000c1e1100 */
[----:B------:R-:W-:Y:S01]  /*9810*/  PRMT R164, RZ, 0x7610, R164 ;  /* 0x00007610ffa47816 */ /* 0x000fe200000000a4 */
[----:B0-----:R-:W-:Y:S02]  /*9820*/  @!P1 IMAD.MOV.U32 R126, RZ, RZ, R82 ;  /* 0x000000ffff7e9224 */ /* 0x001fe400078e0052 */
[----:B------:R-:W-:-:S05]  /*9830*/  @!P1 IMAD.MOV.U32 R127, RZ, RZ, R85 ;  /* 0x000000ffff7f9224 */ /* 0x000fca00078e0055 */
[----:B------:R0:W2:Y:S02]  /*9840*/  @!P1 LDG.E.U8 R160, desc[UR18][R126.64] ;  /* 0x000000127ea09981 */ /* 0x0000a4000c1e1100 */
[----:B0-----:R-:W-:Y:S02]  /*9850*/  @!P3 IMAD.MOV.U32 R126, RZ, RZ, R115 ;  /* 0x000000ffff7eb224 */ /* 0x001fe400078e0073 */
[----:B------:R-:W-:-:S05]  /*9860*/  @!P3 IMAD.MOV.U32 R127, RZ, RZ, R116 ;  /* 0x000000ffff7fb224 */ /* 0x000fca00078e0074 */
[----:B------:R0:W2:Y:S02]  /*9870*/  @!P3 LDG.E.U8 R164, desc[UR18][R126.64] ;  /* 0x000000127ea4b981 */ /* 0x0000a4000c1e1100 */
[----:B0-----:R-:W0:Y:S01]  /*9880*/  S2R R127, SR_TID.X ;  /* 0x00000000007f7919 */ /* 0x001e220000002100 */
[----:B------:R-:W-:-:S04]  /*9890*/  SHF.R.U32.HI R91, RZ, 0x6, R91 ;  /* 0x00000006ff5b7819 */ /* 0x000fc8000001165b */
[----:B------:R-:W-:-:S04]  /*98a0*/  SGXT.U32 R91, R91, 0x1 ;  /* 0x000000015b5b781a */ /* 0x000fc80000000000 */
[----:B------:R-:W-:-:S04]  /*98b0*/  LOP3.LUT R91, R91, 0x62, RZ, 0xfc, !PT ;  /* 0x000000625b5b7812 */ /* 0x000fc800078efcff */
[----:B------:R-:W-:Y:S02]  /*98c0*/  ISETP.GE.AND P0, PT, R91, UR20, PT ;  /* 0x000000145b007c0c */ /* 0x000fe4000bf06270 */
[----:B0-----:R-:W-:-:S04]  /*98d0*/  SHF.R.U32.HI R127, RZ, 0x6, R127 ;  /* 0x00000006ff7f7819 */ /* 0x001fc8000001167f */
[----:B------:R-:W-:-:S04]  /*98e0*/  SGXT.U32 R127, R127, 0x1 ;  /* 0x000000017f7f781a */ /* 0x000fc80000000000 */
[----:B------:R-:W-:-:S04]  /*98f0*/  LOP3.LUT R127, R127, 0x64, RZ, 0xfc, !PT ;  /* 0x000000647f7f7812 */ /* 0x000fc800078efcff */
[----:B------:R-:W-:Y:S01]  /*9900*/  ISETP.GE.AND P1, PT, R127, UR20, PT ;  /* 0x000000147f007c0c */ /* 0x000fe2000bf26270 */
[----:B------:R-:W-:Y:S01]  /*9910*/  @!P0 IMAD.MOV.U32 R126, RZ, RZ, R55 ;  /* 0x000000ffff7e8224 */ /* 0x000fe200078e0037 */
[----:B------:R-:W-:Y:S01]  /*9920*/  PRMT R166, RZ, 0x7610, R166 ;  /* 0x00007610ffa67816 */ /* 0x000fe200000000a6 */
[----:B------:R-:W-:Y:S01]  /*9930*/  @!P0 IMAD.MOV.U32 R127, RZ, RZ, R57 ;  /* 0x000000ffff7f8224 */ /* 0x000fe200078e0039 */
[----:B------:R-:W-:Y:S01]  /*9940*/  PRMT R168, RZ, 0x7610, R168 ;  /* 0x00007610ffa87816 */ /* 0x000fe200000000a8 */
[----:B------:R-:W0:Y:S03]  /*9950*/  S2R R91, SR_TID.X ;  /* 0x00000000005b7919 */ /* 0x000e260000002100 */
[----:B------:R1:W2:Y:S05]  /*9960*/  @!P0 LDG.E.U8 R166, desc[UR18][R126.64] ;  /* 0x000000127ea68981 */ /* 0x0002aa000c1e1100 */
[----:B-1----:R-:W-:-:S02]  /*9970*/  @!P1 IMAD.MOV.U32 R126, RZ, RZ, R84 ;  /* 0x000000ffff7e9224 */ /* 0x002fc400078e0054 */
        /* <DEDUP_REMOVED lines=8> */
[----:B-1----:R-:W-:-:S04]  /*9a00*/  SHF.R.U32.HI R127, RZ, 0x6, R127 ;  /* 0x00000006ff7f7819 */ /* 0x002fc8000001167f */
[----:B------:R-:W-:-:S04]  /*9a10*/  SGXT.U32 R127, R127, 0x1 ;  /* 0x000000017f7f781a */ /* 0x000fc80000000000 */
[----:B------:R-:W-:-:S04]  /*9a20*/  LOP3.LUT R127, R127, 0x6a, RZ, 0xfc, !PT ;  /* 0x0000006a7f7f7812 */ /* 0x000fc800078efcff */
[----:B------:R-:W-:Y:S01]  /*9a30*/  ISETP.GE.AND P1, PT, R127, UR20, PT ;  /* 0x000000147f007c0c */ /* 0x000fe2000bf26270 */
[----:B------:R-:W-:Y:S01]  /*9a40*/  @!P0 IMAD.MOV.U32 R126, RZ, RZ, R102 ;  /* 0x000000ffff7e8224 */ /* 0x000fe200078e0066 */
[----:B------:R-:W-:Y:S01]  /*9a50*/  PRMT R170, RZ, 0x7610, R170 ;  /* 0x00007610ffaa7816 */ /* 0x000fe200000000aa */
[----:B------:R-:W-:Y:S01]  /*9a60*/  @!P0 IMAD.MOV.U32 R127, RZ, RZ, R104 ;  /* 0x000000ffff7f8224 */ /* 0x000fe200078e0068 */
[----:B------:R-:W-:-:S04]  /*9a70*/  PRMT R172, RZ, 0x7610, R172 ;  /* 0x00007610ffac7816 */ /* 0x000fc800000000ac */
[----:B------:R1:W2:Y:S05]  /*9a80*/  @!P0 LDG.E.U8 R170, desc[UR18][R126.64] ;  /* 0x000000127eaa8981 */ /* 0x0002aa000c1e1100 */
        /* <DEDUP_REMOVED lines=8> */
[----:B------:R-:W-:Y:S02]  /*9b10*/  PRMT R174, RZ, 0x7610, R174 ;  /* 0x00007610ffae7816 */ /* 0x000fe400000000ae */
[----:B-1----:R-:W-:-:S04]  /*9b20*/  LEA.HI R127, R127, 0x6e, RZ, 0x1a ;  /* 0x0000006e7f7f7811 */ /* 0x002fc800078fd0ff */
[----:B------:R-:W-:-:S05]  /*9b30*/  ISETP.GE.AND P1, PT, R127, UR20, PT ;  /* 0x000000147f007c0c */ /* 0x000fca000bf26270 */
[----:B------:R-:W-:Y:S02]  /*9b40*/  @!P0 IMAD.MOV.U32 R126, RZ, RZ, R87 ;  /* 0x000000ffff7e8224 */ /* 0x000fe400078e0057 */
[----:B------:R-:W-:Y:S01]  /*9b50*/  @!P0 IMAD.MOV.U32 R127, RZ, RZ, R89 ;  /* 0x000000ffff7f8224 */ /* 0x000fe200078e0059 */
[----:B------:R-:W-:Y:S01]  /*9b60*/  PRMT R176, RZ, 0x7610, R176 ;  /* 0x00007610ffb07816 */ /* 0x000fe200000000b0 */
[----:B------:R-:W0:Y:S03]  /*9b70*/  S2R R91, SR_TID.X ;  /* 0x00000000005b7919 */ /* 0x000e260000002100 */
        /* <DEDUP_REMOVED lines=9> */
[----:B-1----:R-:W-:-:S04]  /*9c10*/  SHF.R.U32.HI R127, RZ, 0x6, R127 ;  /* 0x00000006ff7f7819 */ /* 0x002fc8000001167f */
        /* <DEDUP_REMOVED lines=11> */
[----:B------:R1:W3:Y:S02]  /*9cd0*/  @!P1 LDG.E.U8 R180, desc[UR18][R126.64] ;  /* 0x000000127eb49981 */ /* 0x0002e4000c1e1100 */
        /* <DEDUP_REMOVED lines=14> */
[----:B------:R1:W3:Y:S05]  /*9dc0*/  @!P0 LDG.E.U8 R182, desc[UR18][R126.64] ;  /* 0x000000127eb68981 */ /* 0x0002ea000c1e1100 */
[----:B-1----:R-:W-:Y:S02]  /*9dd0*/  @!P1 IMAD.MOV.U32 R126, RZ, RZ, R171 ;  /* 0x000000ffff7e9224 */ /* 0x002fe400078e00ab */
        /* <DEDUP_REMOVED lines=8> */
[----:B------:R-:W-:Y:S02]  /*9e60*/  PRMT R186, RZ, 0x7610, R186 ;  /* 0x00007610ffba7816 */ /* 0x000fe400000000ba */
[----:B-1----:R-:W-:-:S04]  /*9e70*/  LEA.HI R127, R127, 0x7e, RZ, 0x1a ;  /* 0x0000007e7f7f7811 */ /* 0x002fc800078fd0ff */
[----:B------:R-:W-:-:S04]  /*9e80*/  ISETP.GE.AND P1, PT, R127, UR20, PT ;  /* 0x000000147f007c0c */ /* 0x000fc8000bf26270 */
[----:B------:R-:W-:Y:S02]  /*9e90*/  @!P0 IMAD.MOV.U32 R126, RZ, RZ, R175 ;  /* 0x000000ffff7e8224 */ /* 0x000fe400078e00af */
[----:B------:R-:W-:Y:S01]  /*9ea0*/  @!P0 IMAD.MOV.U32 R127, RZ, RZ, R173 ;  /* 0x000000ffff7f8224 */ /* 0x000fe200078e00ad */
[----:B------:R-:W-:-:S04]  /*9eb0*/  PRMT R188, RZ, 0x7610, R188 ;  /* 0x00007610ffbc7816 */ /* 0x000fc800000000bc */
[----:B------:R1:W3:Y:S02]  /*9ec0*/  @!P0 LDG.E.U8 R186, desc[UR18][R126.64] ;  /* 0x000000127eba8981 */ /* 0x0002e4000c1e1100 */
[----:B-1----:R-:W-:Y:S02]  /*9ed0*/  @!P1 IMAD.MOV.U32 R126, RZ, RZ, R179 ;  /* 0x000000ffff7e9224 */ /* 0x002fe400078e00b3 */
[----:B------:R-:W-:Y:S01]  /*9ee0*/  @!P1 IMAD.MOV.U32 R127, RZ, RZ, R177 ;  /* 0x000000ffff7f9224 */ /* 0x000fe200078e00b1 */
[----:B0-----:R-:W-:-:S04]  /*9ef0*/  LOP3.LUT R91, R91, 0x7f, RZ, 0xc0, !PT ;  /* 0x0000007f5b5b7812 */ /* 0x001fc800078ec0ff */
[----:B------:R0:W3:Y:S01]  /*9f00*/  @!P1 LDG.E.U8 R188, desc[UR18][R126.64] ;  /* 0x000000127ebc9981 */ /* 0x0000e2000c1e1100 */
[----:B------:R-:W-:Y:S01]  /*9f10*/  BAR.SYNC.DEFER_BLOCKING 0x0 ;  /* 0x0000000000007b1d */ /* 0x000fe20000010000 */
[----:B------:R-:W-:Y:S02]  /*9f20*/  ISETP.GE.AND P0, PT, R91, UR20, PT ;  /* 0x000000145b007c0c */ /* 0x000fe4000bf06270 */
[----:B------:R-:W-:Y:S02]  /*9f30*/  PRMT R190, RZ, 0x7610, R190 ;  /* 0x00007610ffbe7816 */ /* 0x000fe400000000be */
[----:B------:R-:W-:-:S09]  /*9f40*/  PRMT R192, RZ, 0x7610, R192 ;  /* 0x00007610ffc07816 */ /* 0x000fd200000000c0 */
[----:B0-----:R-:W-:Y:S02]  /*9f50*/  @!P0 IMAD.MOV.U32 R126, RZ, RZ, R183 ;  /* 0x000000ffff7e8224 */ /* 0x001fe400078e00b7 */
[----:B------:R-:W-:Y:S01]  /*9f60*/  @!P0 IMAD.MOV.U32 R127, RZ, RZ, R181 ;  /* 0x000000ffff7f8224 */ /* 0x000fe200078e00b5 */
[----:B------:R-:W-:-:S04]  /*9f70*/  PRMT R194, RZ, 0x7610, R194 ;  /* 0x00007610ffc27816 */ /* 0x000fc800000000c2 */
[----:B------:R0:W3:Y:S02]  /*9f80*/  @!P0 LDG.E.U8 R190, desc[UR18][R126.64] ;  /* 0x000000127ebe8981 */ /* 0x0000e4000c1e1100 */
[----:B0-----:R-:W-:Y:S02]  /*9f90*/  @!P0 IMAD.MOV.U32 R126, RZ, RZ, R209 ;  /* 0x000000ffff7e8224 */ /* 0x001fe400078e00d1 */
[----:B------:R-:W-:-:S05]  /*9fa0*/  @!P0 IMAD.MOV.U32 R127, RZ, RZ, R208 ;  /* 0x000000ffff7f8224 */ /* 0x000fca00078e00d0 */
[----:B------:R0:W3:Y:S01]  /*9fb0*/  @!P0 LDG.E.U8 R192, desc[UR18][R126.64] ;  /* 0x000000127ec08981 */ /* 0x0000e2000c1e1100 */
[----:B------:R-:W-:Y:S01]  /*9fc0*/  PRMT R196, RZ, 0x7610, R196 ;  /* 0x00007610ffc47816 */ /* 0x000fe200000000c4 */
        /* <DEDUP_REMOVED lines=14> */
[----:B------:R0:W3:Y:S04]  /*a0b0*/  @!P0 LDG.E.U8 R200, desc[UR18][R126.64] ;  /* 0x000000127ec88981 */ /* 0x0000e8000c1e1100 */
[----:B------:R1:W-:Y:S01]  /*a0c0*/  STS.U8 [R91+UR7+0x2000], R147 ;  /* 0x002000935b007988 */ /* 0x0003e20008000007 */
[----:B0-----:R-:W-:Y:S02]  /*a0d0*/  @!P0 IMAD.MOV.U32 R126, RZ, RZ, R227 ;  /* 0x000000ffff7e8224 */ /* 0x001fe400078e00e3 */
[----:B------:R-:W-:Y:S01]  /*a0e0*/  @!P0 IMAD.MOV.U32 R127, RZ, RZ, R226 ;  /* 0x000000ffff7f8224 */ /* 0x000fe200078e00e2 */
[----:B-1----:R-:W-:-:S04]  /*a0f0*/  PRMT R147, RZ, 0x7610, R147 ;  /* 0x00007610ff937816 */ /* 0x002fc80000000093 */
[----:B------:R0:W3:Y:S04]  /*a100*/  @!P0 LDG.E.U8 R202, desc[UR18][R126.64] ;  /* 0x000000127eca8981 */ /* 0x0000e8000c1e1100 */
[----:B------:R1:W-:Y:S01]  /*a110*/  STS.U8 [R91+UR7+0x2200], R146 ;  /* 0x002200925b007988 */ /* 0x0003e20008000007 */
[----:B0-----:R-:W-:Y:S02]  /*a120*/  @!P0 IMAD.MOV.U32 R126, RZ, RZ, R245 ;  /* 0x000000ffff7e8224 */ /* 0x001fe400078e00f5 */
[----:B------:R-:W-:Y:S01]  /*a130*/  @!P0 IMAD.MOV.U32 R127, RZ, RZ, R244 ;  /* 0x000000ffff7f8224 */ /* 0x000fe200078e00f4 */
[----:B-1----:R-:W-:-:S04]  /*a140*/  PRMT R146, RZ, 0x7610, R146 ;  /* 0x00007610ff927816 */ /* 0x002fc80000000092 */
[----:B------:R0:W3:Y:S04]  /*a150*/  @!P0 LDG.E.U8 R147, desc[UR18][R126.64] ;  /* 0x000000127e938981 */ /* 0x0000e8000c1e1100 */
[----:B--2---:R1:W-:Y:S01]  /*a160*/  STS.U8 [R91+UR7+0x2400], R145 ;  /* 0x002400915b007988 */ /* 0x0043e20008000007 */
[----:B0-----:R-:W-:Y:S02]  /*a170*/  @!P0 IMAD.MOV.U32 R126, RZ, RZ, R191 ;  /* 0x000000ffff7e8224 */ /* 0x001fe400078e00bf */
[----:B------:R-:W-:Y:S01]  /*a180*/  @!P0 IMAD.MOV.U32 R127, RZ, RZ, R189 ;  /* 0x000000ffff7f8224 */ /* 0x000fe200078e00bd */
[----:B-1----:R-:W-:-:S04]  /*a190*/  PRMT R145, RZ, 0x7610, R145 ;  /* 0x00007610ff917816 */ /* 0x002fc80000000091 */
[----:B------:R0:W2:Y:S04]  /*a1a0*/  @!P0 LDG.E.U8 R146, desc[UR18][R126.64] ;  /* 0x000000127e928981 */ /* 0x0000a8000c1e1100 */
[----:B------:R1:W-:Y:S01]  /*a1b0*/  STS.U8 [R91+UR7+0x2600], R144 ;  /* 0x002600905b007988 */ /* 0x0003e20008000007 */
        /* <DEDUP_REMOVED lines=63> */
[----:B------:R0:W2:Y:S02]  /*a5b0*/  @!P0 LDG.E.U8 R151, desc[UR18][R126.64] ;  /* 0x000000127e978981 */ /* 0x0000a4000c1e1100 */
[----:B0-----:R-:W-:Y:S02]  /*a5c0*/  @!P0 IMAD.MOV.U32 R126, RZ, RZ, R235 ;  /* 0x000000ffff7e8224 */ /* 0x001fe400078e00eb */
[----:B------:R-:W-:-:S05]  /*a5d0*/  @!P0 IMAD.MOV.U32 R127, RZ, RZ, R234 ;  /* 0x000000ffff7f8224 */ /* 0x000fca00078e00ea */
[----:B------:R0:W2:Y:S04]  /*a5e0*/  @!P0 LDG.E.U8 R148, desc[UR18][R126.64] ;  /* 0x000000127e948981 */ /* 0x0000a8000c1e1100 */
[----:B------:R-:W0:Y:S01]  /*a5f0*/  LDL R127, [R1] ;  /* 0x00000000017f7983 */ /* 0x000e220000100800 */
[----:B------:R-:W-:-:S05]  /*a600*/  LOP3.LUT R91, R91, 0x10, RZ, 0x3c, !PT ;  /* 0x000000105b5b7812 */ /* 0x000fca00078e3cff */
[----:B------:R1:W-:Y:S04]  /*a610*/  STS.U8 [R91+UR7+0x2080], R236 ;  /* 0x002080ec5b007988 */ /* 0x0003e80008000007 */
[----:B------:R4:W-:Y:S01]  /*a620*/  STS.U8 [R91+UR7+0x2280], R238 ;  /* 0x002280ee5b007988 */ /* 0x0009e20008000007 */
[----:B-1----:R-:W-:Y:S02]  /*a630*/  PRMT R236, RZ, 0x7610, R236 ;  /* 0x00007610ffec7816 */ /* 0x002fe400000000ec */
[----:B----4-:R-:W-:Y:S01]  /*a640*/  PRMT R238, RZ, 0x7610, R238 ;  /* 0x00007610ffee7816 */ /* 0x010fe200000000ee */
[----:B------:R1:W-:Y:S04]  /*a650*/  STS.U8 [R91+UR7+0x2480], R167 ;  /* 0x002480a75b007988 */ /* 0x0003e80008000007 */
[----:B------:R4:W-:Y:S01]  /*a660*/  STS.U8 [R91+UR7+0x2680], R163 ;  /* 0x002680a35b007988 */ /* 0x0009e20008000007 */
[----:B-1----:R-:W-:-:S02]  /*a670*/  PRMT R167, RZ, 0x7610, R167 ;  /* 0x00007610ffa77816 */ /* 0x002fc400000000a7 */
[----:B----4-:R-:W-:Y:S01]  /*a680*/  PRMT R163, RZ, 0x7610, R163 ;  /* 0x00007610ffa37816 */ /* 0x010fe200000000a3 */
[----:B0-----:R-:W-:Y:S02]  /*a690*/  @!P0 IMAD.MOV.U32 R126, RZ, RZ, R127 ;  /* 0x000000ffff7e8224 */ /* 0x001fe400078e007f */
[----:B------:R-:W-:-:S05]  /*a6a0*/  @!P0 IMAD.MOV.U32 R127, RZ, RZ, R252 ;  /* 0x000000ffff7f8224 */ /* 0x000fca00078e00fc */
[----:B------:R0:W4:Y:S02]  /*a6b0*/  @!P0 LDG.E.U8 R236, desc[UR18][R126.64] ;  /* 0x000000127eec8981 */ /* 0x000124000c1e1100 */
[----:B0-----:R-:W-:Y:S02]  /*a6c0*/  @!P0 IMAD.MOV.U32 R126, RZ, RZ, R205 ;  /* 0x000000ffff7e8224 */ /* 0x001fe400078e00cd */
[----:B------:R-:W-:-:S05]  /*a6d0*/  @!P0 IMAD.MOV.U32 R127, RZ, RZ, R204 ;  /* 0x000000ffff7f8224 */ /* 0x000fca00078e00cc */
[----:B------:R0:W2:Y:S02]  /*a6e0*/  @!P0 LDG.E.U8 R238, desc[UR18][R126.64] ;  /* 0x000000127eee8981 */ /* 0x0000a4000c1e1100 */
[----:B0-----:R-:W-:Y:S02]  /*a6f0*/  @!P0 IMAD.MOV.U32 R126, RZ, RZ, R221 ;  /* 0x000000ffff7e8224 */ /* 0x001fe400078e00dd */
[----:B------:R-:W-:-:S05]  /*a700*/  @!P0 IMAD.MOV.U32 R127, RZ, RZ, R220 ;  /* 0x000000ffff7f8224 */ /* 0x000fca00078e00dc */
[----:B------:R0:W2:Y:S02]  /*a710*/  @!P0 LDG.E.U8 R167, desc[UR18][R126.64] ;  /* 0x000000127ea78981 */ /* 0x0000a4000c1e1100 */
[----:B0-----:R-:W-:Y:S02]  /*a720*/  @!P0 IMAD.MOV.U32 R126, RZ, RZ, R239 ;  /* 0x000000ffff7e8224 */ /* 0x001fe400078e00ef */
[----:B------:R-:W-:-:S05]  /*a730*/  @!P0 IMAD.MOV.U32 R127, RZ, RZ, R237 ;  /* 0x000000ffff7f8224 */ /* 0x000fca00078e00ed */
[----:B------:R0:W2:Y:S04]  /*a740*/  @!P0 LDG.E.U8 R163, desc[UR18][R126.64] ;  /* 0x000000127ea38981 */ /* 0x0000a8000c1e1100 */
[----:B------:R-:W0:Y:S04]  /*a750*/  LDL R126, [R1+0x4] ;  /* 0x00000400017e7983 */ /* 0x000e280000100800 */
[----:B------:R-:W0:Y:S04]  /*a760*/  LDL R127, [R1+0x8] ;  /* 0x00000800017f7983 */ /* 0x000e280000100800 */
[----:B------:R1:W-:Y:S04]  /*a770*/  STS.U8 [R91+UR7+0x2880], R161 ;  /* 0x002880a15b007988 */ /* 0x0003e80008000007 */
[----:B------:R3:W-:Y:S01]  /*a780*/  STS.U8 [R91+UR7+0x2a80], R128 ;  /* 0x002a80805b007988 */ /* 0x0007e20008000007 */
[----:B-1----:R-:W-:-:S02]  /*a790*/  PRMT R161, RZ, 0x7610, R161 ;  /* 0x00007610ffa17816 */ /* 0x002fc400000000a1 */
[----:B---3--:R-:W-:Y:S01]  /*a7a0*/  PRMT R128, RZ, 0x7610, R128 ;  /* 0x00007610ff807816 */ /* 0x008fe20000000080 */
[----:B------:R1:W-:Y:S04]  /*a7b0*/  STS.U8 [R91+UR7+0x2c80], R122 ;  /* 0x002c807a5b007988 */ /* 0x0003e80008000007 */
[----:B------:R3:W-:Y:S01]  /*a7c0*/  STS.U8 [R91+UR7+0x2e80], R125 ;  /* 0x002e807d5b007988 */ /* 0x0007e20008000007 */
[----:B-1----:R-:W-:Y:S02]  /*a7d0*/  PRMT R122, RZ, 0x7610, R122 ;  /* 0x00007610ff7a7816 */ /* 0x002fe4000000007a */
[----:B---3--:R-:W-:Y:S02]  /*a7e0*/  PRMT R125, RZ, 0x7610, R125 ;  /* 0x00007610ff7d7816 */ /* 0x008fe4000000007d */
[----:B0-----:R-:W-:-:S04]  /*a7f0*/  @!P0 LOP3.LUT R127, R127, R126, RZ, 0x3c, !PT ;  /* 0x0000007e7f7f8212 */ /* 0x001fc800078e3cff */
[----:B------:R-:W-:-:S04]  /*a800*/  @!P0 LOP3.LUT R126, R127, R126, RZ, 0x3c, !PT ;  /* 0x0000007e7f7e8212 */ /* 0x000fc800078e3cff */
[----:B------:R-:W-:-:S05]  /*a810*/  @!P0 LOP3.LUT R127, R127, R126, RZ, 0x3c, !PT ;  /* 0x0000007e7f7f8212 */ /* 0x000fca00078e3cff */
[----:B------:R0:W3:Y:S02]  /*a820*/  @!P0 LDG.E.U8 R161, desc[UR18][R126.64] ;  /* 0x000000127ea18981 */ /* 0x0000e4000c1e1100 */
        /* <DEDUP_REMOVED lines=11> */
[----:B------:R1:W-:Y:S02]  /*a8e0*/  STS.U8 [R91+UR7+0x3080], R130 ;  /* 0x003080825b007988 */ /* 0x0003e40008000007 */
[----:B-1----:R-:W-:-:S02]  /*a8f0*/  PRMT R130, RZ, 0x7610, R130 ;  /* 0x00007610ff827816 */ /* 0x002fc40000000082 */
[----:B------:R1:W-:Y:S02]  /*a900*/  STS.U8 [R91+UR7+0x3280], R133 ;  /* 0x003280855b007988 */ /* 0x0003e40008000007 */
[----:B-1----:R-:W1:Y:S01]  /*a910*/  S2R R133, SR_TID.X ;  /* 0x0000000000857919 */ /* 0x002e620000002100 */
[----:B0-----:R-:W-:-:S04]  /*a920*/  @!P0 LOP3.LUT R127, R127, R126, RZ, 0x3c, !PT ;  /* 0x0000007e7f7f8212 */ /* 0x001fc800078e3cff */
[----:B------:R-:W-:-:S04]  /*a930*/  @!P0 LOP3.LUT R126, R127, R126, RZ, 0x3c, !PT ;  /* 0x0000007e7f7e8212 */ /* 0x000fc800078e3cff */
[----:B------:R-:W-:-:S05]  /*a940*/  @!P0 LOP3.LUT R127, R127, R126, RZ, 0x3c, !PT ;  /* 0x0000007e7f7f8212 */ /* 0x000fca00078e3cff */
[----:B------:R0:W2:Y:S04]  /*a950*/  @!P0 LDG.E.U8 R130, desc[UR18][R126.64] ;  /* 0x000000127e828981 */ /* 0x0000a8000c1e1100 */
[----:B------:R-:W2:Y:S01]  /*a960*/  LDL.LU R126, [R1+0x18] ;  /* 0x00001800017e7983 */ /* 0x000ea20000300800 */
[----:B0-----:R-:W0:Y:S01]  /*a970*/  S2R R127, SR_TID.X ;  /* 0x00000000007f7919 */ /* 0x001e220000002100 */
[----:B-1----:R-:W-:Y:S02]  /*a980*/  LOP3.LUT R133, R133, 0x7f, RZ, 0xc0, !PT ;  /* 0x0000007f85857812 */ /* 0x002fe400078ec0ff */
[----:B------:R1:W5:Y:S02]  /*a990*/  LDL.LU R91, [R1+0x3c] ;  /* 0x00003c00015b7983 */ /* 0x0003640000300800 */
[----:B------:R-:W-:-:S05]  /*a9a0*/  LOP3.LUT R133, R133, 0x10, RZ, 0x3c, !PT ;  /* 0x0000001085857812 */ /* 0x000fca00078e3cff */
[----:B------:R-:W-:Y:S04]  /*a9b0*/  STS.U8 [R133+UR7+0x3480], R152 ;  /* 0x0034809885007988 */ /* 0x000fe80008000007 */
[----:B------:R0:W-:Y:S02]  /*a9c0*/  STS.U8 [R133+UR7+0x3680], R159 ;  /* 0x0036809f85007988 */ /* 0x0001e40008000007 */
[----:B0-----:R-:W-:-:S04]  /*a9d0*/  LOP3.LUT R127, R127, 0x7f, RZ, 0xc0, !PT ;  /* 0x0000007f7f7f7812 */ /* 0x001fc800078ec0ff */
[C---:B------:R-:W-:Y:S02]  /*a9e0*/  LOP3.LUT R159, R127.reuse, 0x10, RZ, 0x3c, !PT ;  /* 0x000000107f9f7812 */ /* 0x040fe400078e3cff */
[----:B------:R-:W-:-:S03]  /*a9f0*/  LOP3.LUT R152, R127, 0x20, RZ, 0x3c, !PT ;  /* 0x000000207f987812 */ /* 0x000fc600078e3cff */
[----:B------:R-:W-:Y:S04]  /*aa00*/  STS.U8 [R159+UR7+0x3880], R166 ;  /* 0x003880a69f007988 */ /* 0x000fe80008000007 */
[----:B------:R-:W-:Y:S04]  /*aa10*/  STS.U8 [R159+UR7+0x3a80], R172 ;  /* 0x003a80ac9f007988 */ /* 0x000fe80008000007 */
[----:B------:R-:W-:Y:S04]  /*aa20*/  STS.U8 [R159+UR7+0x3c80], R178 ;  /* 0x003c80b29f007988 */ /* 0x000fe80008000007 */
[----:B------:R-:W-:Y:S01]  /*aa30*/  STS.U8 [R159+UR7+0x3e80], R184 ;  /* 0x003e80b89f007988 */ /* 0x000fe20008000007 */
[----:B------:R-:W-:-:S03]  /*aa40*/  LOP3.LUT R133, R127, 0x30, RZ, 0x3c, !PT ;  /* 0x000000307f857812 */ /* 0x000fc600078e3cff */
[----:B--2---:R-:W-:Y:S04]  /*aa50*/  STS.U8 [R152+UR7+0x2100], R126 ;  /* 0x0021007e98007988 */ /* 0x004fe80008000007 */
[----:B------:R0:W-:Y:S04]  /*aa60*/  STS.U8 [R152+UR7+0x2300], R92 ;  /* 0x0023005c98007988 */ /* 0x0001e80008000007 */
[----:B------:R2:W-:Y:S04]  /*aa70*/  STS.U8 [R152+UR7+0x2500], R61 ;  /* 0x0025003d98007988 */ /* 0x0005e80008000007 */
[----:B------:R0:W-:Y:S04]  /*aa80*/  STS.U8 [R152+UR7+0x2700], R62 ;  /* 0x0027003e98007988 */ /* 0x0001e80008000007 */
        /* <DEDUP_REMOVED lines=10> */
[----:B0-----:R1:W5:Y:S04]  /*ab30*/  LDL.LU R92, [R1+0x38] ;  /* 0x00003800015c7983 */ /* 0x0013680000300800 */
[----:B------:R-:W-:Y:S04]  /*ab40*/  STS.U8 [R152+UR7+0x3d00], R180 ;  /* 0x003d00b498007988 */ /* 0x000fe80008000007 */
[----:B--2---:R1:W5:Y:S04]  /*ab50*/  LDL.LU R61, [R1+0x34] ;  /* 0x00003400013d7983 */ /* 0x0043680000300800 */
[----:B------:R-:W-:Y:S04]  /*ab60*/  STS.U8 [R152+UR7+0x3f00], R186 ;  /* 0x003f00ba98007988 */ /* 0x000fe80008000007 */
[----:B------:R1:W5:Y:S04]  /*ab70*/  LDL.LU R62, [R1+0x30] ;  /* 0x00003000013e7983 */ /* 0x0003680000300800 */
[----:B------:R0:W-:Y:S04]  /*ab80*/  STS.U8 [R133+UR7+0x2180], R31 ;  /* 0x0021801f85007988 */ /* 0x0001e80008000007 */
[----:B------:R2:W-:Y:S04]  /*ab90*/  STS.U8 [R133+UR7+0x2380], R33 ;  /* 0x0023802185007988 */ /* 0x0005e80008000007 */
[----:B------:R1:W-:Y:S04]  /*aba0*/  STS.U8 [R133+UR7+0x2580], R0 ;  /* 0x0025800085007988 */ /* 0x0003e80008000007 */
[----:B0-----:R0:W5:Y:S04]  /*abb0*/  LDL.LU R31, [R1+0x2c] ;  /* 0x00002c00011f7983 */ /* 0x0011680000300800 */
[----:B--2---:R0:W5:Y:S04]  /*abc0*/  LDL.LU R33, [R1+0x28] ;  /* 0x0000280001217983 */ /* 0x0041680000300800 */
[----:B-1----:R0:W5:Y:S04]  /*abd0*/  LDL.LU R0, [R1+0x24] ;  /* 0x0000240001007983 */ /* 0x0021680000300800 */
[----:B------:R1:W-:Y:S04]  /*abe0*/  STS.U8 [R133+UR7+0x2780], R2 ;  /* 0x0027800285007988 */ /* 0x0003e80008000007 */
[----:B-1----:R0:W5:Y:S01]  /*abf0*/  LDL.LU R2, [R1+0x20] ;  /* 0x0000200001027983 */ /* 0x0021620000300800 */
[----:B------:R-:W1:Y:S03]  /*ac00*/  S2R R126, SR_TID.X ;  /* 0x00000000007e7919 */ /* 0x000e660000002100 */
        /* <DEDUP_REMOVED lines=8> */
[----:B-1----:R-:W-:-:S03]  /*ac90*/  LOP3.LUT R127, R126, 0x7f, RZ, 0xc0, !PT ;  /* 0x0000007f7e7f7812 */ /* 0x002fc600078ec0ff */
        /* <DEDUP_REMOVED lines=8> */
[----:B------:R-:W-:-:S03]  /*ad20*/  LOP3.LUT R126, R126, 0x7f, RZ, 0xc0, !PT ;  /* 0x0000007f7e7e7812 */ /* 0x000fc600078ec0ff */
        /* <DEDUP_REMOVED lines=17> */
[----:B------:R1:W-:Y:S04]  /*ae40*/  STS.U8 [R121+UR7+0x5e00], R135 ;  /* 0x005e008779007988 */ /* 0x0003e80008000007 */
[----:B------:R-:W-:Y:S04]  /*ae50*/  STS.U8 [R120+UR7+0x5280], R134 ;  /* 0x0052808678007988 */ /* 0x000fe80008000007 */
[----:B------:R-:W-:Y:S01]  /*ae60*/  STS.U8 [R120+UR7+0x5680], R151 ;  /* 0x0056809778007988 */ /* 0x000fe20008000007 */
[----:B-1----:R-:W-:-:S03]  /*ae70*/  LOP3.LUT R121, R127, 0x60, RZ, 0x3c, !PT ;  /* 0x000000607f797812 */ /* 0x002fc600078e3cff */
[----:B------:R-:W-:Y:S04]  /*ae80*/  STS.U8 [R120+UR7+0x5a80], R148 ;  /* 0x005a809478007988 */ /* 0x000fe80008000007 */
[----:B----4-:R1:W-:Y:S04]  /*ae90*/  STS.U8 [R120+UR7+0x5e80], R236 ;  /* 0x005e80ec78007988 */ /* 0x0103e80008000007 */
[----:B------:R0:W-:Y:S04]  /*aea0*/  STS.U8 [R121+UR7+0x5300], R238 ;  /* 0x005300ee79007988 */ /* 0x0001e80008000007 */
[----:B------:R0:W-:Y:S01]  /*aeb0*/  STS.U8 [R121+UR7+0x5700], R167 ;  /* 0x005700a779007988 */ /* 0x0001e20008000007 */
[----:B-1----:R-:W-:-:S03]  /*aec0*/  LOP3.LUT R120, R127, 0x70, RZ, 0x3c, !PT ;  /* 0x000000707f787812 */ /* 0x002fc600078e3cff */
[----:B------:R0:W-:Y:S04]  /*aed0*/  STS.U8 [R121+UR7+0x5b00], R163 ;  /* 0x005b00a379007988 */ /* 0x0001e80008000007 */
[----:B---3--:R0:W-:Y:S04]  /*aee0*/  STS.U8 [R121+UR7+0x5f00], R161 ;  /* 0x005f00a179007988 */ /* 0x0081e80008000007 */
[----:B------:R0:W-:Y:S04]  /*aef0*/  STS.U8 [R120+UR7+0x5380], R128 ;  /* 0x0053808078007988 */ /* 0x0001e80008000007 */
[----:B------:R0:W-:Y:S04]  /*af00*/  STS.U8 [R120+UR7+0x5780], R122 ;  /* 0x0057807a78007988 */ /* 0x0001e80008000007 */
[----:B------:R0:W-:Y:S04]  /*af10*/  STS.U8 [R120+UR7+0x5b80], R125 ;  /* 0x005b807d78007988 */ /* 0x0001e80008000007 */
[----:B------:R0:W-:Y:S01]  /*af20*/  STS.U8 [R120+UR7+0x5f80], R130 ;  /* 0x005f808278007988 */ /* 0x0001e20008000007 */
[----:B------:R1:W-:Y:S06]  /*af30*/  MEMBAR.ALL.CTA ;  /* 0x0000000000007992 */ /* 0x0003ec0000008000 */
[----:B-1----:R-:W1:Y:S02]  /*af40*/  FENCE.VIEW.ASYNC.S ;  /* 0x00000000000073c6 */ /* 0x002e640000000000 */
[----:B-1----:R-:W-:Y:S01]  /*af50*/  BAR.SYNC.DEFER_BLOCKING 0x0 ;  /* 0x0000000000007b1d */ /* 0x002fe20000010000 */
[----:B------:R-:W-:-:S04]  /*af60*/  ULEA UR9, UR21, UR7, 0x3 ;  /* 0x0000000715097291 */ /* 0x000fc8000f8e18ff */
[----:B------:R-:W-:Y:S01]  /*af70*/  UIADD3 UR9, UPT, UPT, UR9, 0x6000, URZ ;  /* 0x0000600009097890 */ /* 0x000fe2000fffe0ff */
[----:B------:R-:W-:Y:S01]  /*af80*/  UMOV UR4, UR5 ;  /* 0x0000000500047c82 */ /* 0x000fe20008000000 */
        /* <DEDUP_REMOVED lines=8> */
[----:B------:R-:W-:Y:S01]  /*b010*/  UMOV UR10, UR16 ;  /* 0x00000010000a7c82 */ /* 0x000fe20008000000 */
[----:B------:R-:W-:Y:S01]  /*b020*/  UMOV UR11, 0x80004020 ;  /* 0x80004020000b7882 */ /* 0x000fe20000000000 */
[----:B------:R-:W-:Y:S01]  /*b030*/  UMOV UR13, 0x40004040 ;  /* 0x40004040000d7882 */ /* 0x000fe20000000000 */
[----:B------:R-:W-:Y:S01]  /*b040*/  UMOV UR38, 0x0 ;  /* 0x0000000000267882 */ /* 0x000fe20000000000 */
[----:B------:R-:W-:Y:S01]  /*b050*/  UMOV UR39, 0x8108010 ;  /* 0x0810801000277882 */ /* 0x000fe20000000000 */
[----:B------:R-:W-:Y:S01]  /*b060*/  UMOV UR40, 0x0 ;  /* 0x0000000000287882 */ /* 0x000fe20000000000 */
[----:B------:R-:W-:Y:S01]  /*b070*/  UMOV UR41, 0x8108010 ;  /* 0x0810801000297882 */ /* 0x000fe20000000000 */
[----:B------:R-:W-:Y:S01]  /*b080*/  UMOV UR42, 0x0 ;  /* 0x00000000002a7882 */ /* 0x000fe20000000000 */
[----:B------:R-:W-:Y:S01]  /*b090*/  UMOV UR43, 0x8108010 ;  /* 0x08108010002b7882 */ /* 0x000fe20000000000 */
[----:B------:R0:W-:Y:S01]  /*b0a0*/  UTCQMMA.2CTA gdesc[UR10], gdesc[UR12], tmem[UR24], tmem[UR38], idesc[UR39], UPT ;  /* 0x00ff260c0a0075ea */ /* 0x0001e2000ba00318 */
        /* <DEDUP_REMOVED lines=8> */
.L_x_15:
[----:B------:R-:W-:Y:S01]  /*b130*/  UIADD3 UR21, UPT, UPT, UR21, 0x1, URZ ;  /* 0x0000000115157890 */ /* 0x000fe2000fffe0ff */
[----:B------:R-:W-:Y:S01]  /*b140*/  IMAD.U32 R119, RZ, RZ, UR4 ;  /* 0x00000004ff777e24 */ /* 0x000fe2000f8e00ff */
[----:B------:R-:W-:Y:S02]  /*b150*/  UIADD3 UR17, UPT, UPT, UR17, -0x1, URZ ;  /* 0xffffffff11117890 */ /* 0x000fe4000fffe0ff */
[----:B------:R-:W-:Y:S02]  /*b160*/  UISETP.GT.AND UP2, UPT, UR21, 0x1, UPT ;  /* 0x000000011500788c */ /* 0x000fe4000bf44270 */
[----:B------:R-:W-:Y:S02]  /*b170*/  UIADD3 UR20, UPT, UPT, UR20, -0x80, URZ ;  /* 0xffffff8014147890 */ /* 0x000fe4000fffe0ff */
[----:B0-----:R-:W-:Y:S02]  /*b180*/  USEL UR5, URZ, 0x1, !UP2 ;  /* 0x00000001ff057887 */ /* 0x001fe4000d000000 */
[----:B------:R-:W-:-:S02]  /*b190*/  USEL UR21, UR21, URZ, !UP2 ;  /* 0x000000ff15157287 */ /* 0x000fc4000d000000 */
[----:B------:R-:W-:Y:S02]  /*b1a0*/  UISETP.NE.U32.AND UP2, UPT, UR17, URZ, UPT ;  /* 0x000000ff1100728c */ /* 0x000fe4000bf45070 */
[----:B------:R-:W-:-:S07]  /*b1b0*/  ULOP3.LUT UR5, UR4, UR5, URZ, 0x3c, !UPT ;  /* 0x0000000504057292 */ /* 0x000fce000f8e3cff */
[----:B------:R-:W-:Y:S05]  /*b1c0*/  BRA.U UP2, `(.L_x_16) ;  /* 0xffffffbd02947547 */ /* 0x000fea000b83ffff */
.L_x_13:
[----:B------:R-:W-:-:S09]  /*b1d0*/  UISETP.GE.AND UP1, UPT, UR25, 0x80, UPT ;  /* 0x000000801900788c */ /* 0x000fd2000bf26270 */
[----:B------:R-:W-:Y:S05]  /*b1e0*/  BRA.U !UP1, `(.L_x_17) ;  /* 0x0000000109107547 */ /* 0x000fea000b800000 */
[----:B------:R-:W-:-:S06]  /*b1f0*/  USHF.L.U32 UR4, UR4, 0x1f, URZ ;  /* 0x0000001f04047899 */ /* 0x000fcc00080006ff */
[----:B-----5:R-:W-:-:S04]  /*b200*/  IMAD.U32 R0, RZ, RZ, UR4 ;  /* 0x00000004ff007e24 */ /* 0x020fc8000f8e00ff */
[----:B------:R-:W0:Y:S02]  /*b210*/  SYNCS.PHASECHK.TRANS64.TRYWAIT P0, [UR9], R0 ;  /* 0x00000000ff0075a7 */ /* 0x000e240008001109 */
[----:B0-----:R-:W-:Y:S05]  /*b220*/  @!P0 BRA `(.L_x_18) ;  /* 0x0000001800bc8947 */ /* 0x001fea0003800000 */
.L_x_17:
[----:B------:R-:W2:Y:S01]  /*b230*/  LDL.LU R44, [R1+0x1c] ;  /* 0x00001c00012c7983 */ /* 0x000ea20000300800 */
[----:B------:R-:W2:Y:S01]  /*b240*/  LDCU UR4, c[0x0][0x3b4] ;  /* 0x00007680ff0477ac */ /* 0x000ea20008000800 */
[----:B------:R-:W-:Y:S01]  /*b250*/  IMAD.U32 R53, RZ, RZ, UR6 ;  /* 0x00000006ff357e24 */ /* 0x000fe2000f8e00ff */
[----:B------:R-:W-:Y:S01]  /*b260*/  BAR.SYNC.DEFER_BLOCKING 0x0 ;  /* 0x0000000000007b1d */ /* 0x000fe20000010000 */
[----:B------:R-:W-:Y:S02]  /*b270*/  IMAD.U32 R49, RZ, RZ, UR6 ;  /* 0x00000006ff317e24 */ /* 0x000fe4000f8e00ff */
[----:B------:R-:W-:Y:S02]  /*b280*/  IMAD.U32 R39, RZ, RZ, UR6 ;  /* 0x00000006ff277e24 */ /* 0x000fe4000f8e00ff */
[----:B------:R-:W-:Y:S01]  /*b290*/  IMAD.U32 R41, RZ, RZ, UR6 ;  /* 0x00000006ff297e24 */ /* 0x000fe2000f8e00ff */
[----:B------:R-:W0:Y:S01]  /*b2a0*/  LDCU UR5, c[0x0][0x3b8] ;  /* 0x00007700ff0577ac */ /* 0x000e220008000800 */
[----:B------:R-:W-:Y:S01]  /*b2b0*/  IMAD.U32 R43, RZ, RZ, UR6 ;  /* 0x00000006ff2b7e24 */ /* 0x000fe2000f8e00ff */
[----:B------:R-:W1:Y:S01]  /*b2c0*/  S2R R54, SR_TID.X ;  /* 0x0000000000367919 */ /* 0x000e620000002100 */
[----:B------:R-:W-:-:S02]  /*b2d0*/  IMAD.U32 R51, RZ, RZ, UR6 ;  /* 0x00000006ff337e24 */ /* 0x000fc4000f8e00ff */
[----:B------:R-:W-:Y:S01]  /*b2e0*/  IMAD.U32 R47, RZ, RZ, UR6 ;  /* 0x00000006ff2f7e24 */ /* 0x000fe2000f8e00ff */
[----:B------:R-:W3:Y:S01]  /*b2f0*/  S2R R56, SR_TID.X ;  /* 0x0000000000387919 */ /* 0x000ee20000002100 */
[----:B------:R-:W-:Y:S02]  /*b300*/  IMAD.U32 R55, RZ, RZ, UR6 ;  /* 0x00000006ff377e24 */ /* 0x000fe4000f8e00ff */
[----:B------:R-:W-:Y:S02]  /*b310*/  IMAD.U32 R57, RZ, RZ, UR6 ;  /* 0x00000006ff397e24 */ /* 0x000fe4000f8e00ff */
[----:B------:R-:W-:Y:S02]  /*b320*/  IMAD.U32 R59, RZ, RZ, UR6 ;  /* 0x00000006ff3b7e24 */ /* 0x000fe4000f8e00ff */
[----:B-----5:R-:W-:Y:S01]  /*b330*/  IMAD.U32 R61, RZ, RZ, UR6 ;  /* 0x00000006ff3d7e24 */ /* 0x020fe2000f8e00ff */
[----:B------:R-:W4:Y:S02]  /*b340*/  @!P2 SYNCS.CCTL.IV [UR7+0x6000] ;  /* 0x00600000ff00a9b1 */ /* 0x000f240008000007 */
[----:B----4-:R-:W-:Y:S06]  /*b350*/  BAR.SYNC.DEFER_BLOCKING 0x0 ;  /* 0x0000000000007b1d */ /* 0x010fec0000010000 */
[----:B------:R-:W4:Y:S01]  /*b360*/  LDTM.x32 R4, tmem[UR8] ;  /* 0x00000008000479ee */ /* 0x000f2200082c0000 */
[----:B------:R-:W0:Y:S01]  /*b370*/  LDCU.128 UR8, c[0x0][0x390] ;  /* 0x00007200ff0877ac */ /* 0x000e220008000c00 */
[C---:B-1----:R-:W-:Y:S01]  /*b380*/  IMAD.SHL.U32 R0, R54.reuse, 0x10, RZ ;  /* 0x0000001036007824 */ /* 0x042fe200078e00ff */
[----:B------:R-:W-:-:S02]  /*b390*/  LOP3.LUT R36, R54, 0x40, RZ, 0xc0, !PT ;  /* 0x0000004036247812 */ /* 0x000fc400078ec0ff */
[----:B---3--:R-:W-:Y:S02]  /*b3a0*/  LEA.HI R56, R56, 0xe, RZ, 0x1a ;  /* 0x0000000e38387811 */ /* 0x008fe400078fd0ff */
[----:B------:R-:W-:Y:S02]  /*b3b0*/  LOP3.LUT R0, R0, 0x3f0, RZ, 0xc0, !PT ;  /* 0x000003f000007812 */ /* 0x000fe400078ec0ff */
[----:B------:R-:W-:Y:S01]  /*b3c0*/  LEA R3, R36, UR7, 0x6 ;  /* 0x0000000724037c11 */ /* 0x000fe2000f8e30ff */
[----:B------:R-:W1:Y:S01]  /*b3d0*/  @!P2 SYNCS.CCTL.IV [UR7+0x6008] ;  /* 0x00600800ff00a9b1 */ /* 0x000e620008000007 */
[----:B------:R-:W-:-:S03]  /*b3e0*/  NOP ;  /* 0x0000000000007918 */ /* 0x000fc60000000000 */
[----:B------:R-:W-:Y:S01]  /*b3f0*/  IMAD.IADD R37, R0, 0x1, R3 ;  /* 0x0000000100257824 */ /* 0x000fe200078e0203 */
[----:B----4-:R-:W-:-:S03]  /*b400*/  F2FP.SATFINITE.E4M3.F32.PACK_AB_MERGE_C R4, R5, R4, RZ ;  /* 0x000000040504723e */ /* 0x010fc600048070ff */
[----:B------:R-:W-:Y:S01]  /*b410*/  IMAD R36, R36, -0x20, R37 ;  /* 0xffffffe024247824 */ /* 0x000fe200078e0225 */
[----:B------:R-:W-:Y:S02]  /*b420*/  F2FP.SATFINITE.E4M3.F32.PACK_AB_MERGE_C R6, R7, R6, RZ ;  /* 0x000000060706723e */ /* 0x000fe400048070ff */
[----:B------:R-:W-:Y:S02]  /*b430*/  F2FP.SATFINITE.E4M3.F32.PACK_AB_MERGE_C R8, R9, R8, RZ ;  /* 0x000000080908723e */ /* 0x000fe400048070ff */
[----:B------:R-:W-:Y:S02]  /*b440*/  F2FP.SATFINITE.E4M3.F32.PACK_AB_MERGE_C R12, R13, R12, RZ ;  /* 0x0000000c0d0c723e */ /* 0x000fe400048070ff */
[----:B------:R-:W-:Y:S02]  /*b450*/  F2FP.SATFINITE.E4M3.F32.PACK_AB_MERGE_C R14, R15, R14, RZ ;  /* 0x0000000e0f0e723e */ /* 0x000fe400048070ff */
[----:B------:R-:W-:Y:S02]  /*b460*/  F2FP.SATFINITE.E4M3.F32.PACK_AB_MERGE_C R16, R17, R16, RZ ;  /* 0x000000101110723e */ /* 0x000fe400048070ff */
[----:B------:R-:W-:-:S02]  /*b470*/  F2FP.SATFINITE.E4M3.F32.PACK_AB_MERGE_C R20, R21, R20, RZ ;  /* 0x000000141514723e */ /* 0x000fc400048070ff */
[----:B------:R-:W-:Y:S01]  /*b480*/  F2FP.SATFINITE.E4M3.F32.PACK_AB_MERGE_C R22, R23, R22, RZ ;  /* 0x000000161716723e */ /* 0x000fe200048070ff */
[----:B------:R-:W-:Y:S01]  /*b490*/  IMAD.U32 R23, RZ, RZ, UR6 ;  /* 0x00000006ff177e24 */ /* 0x000fe2000f8e00ff */
[----:B------:R-:W-:Y:S02]  /*b4a0*/  F2FP.SATFINITE.E4M3.F32.PACK_AB_MERGE_C R24, R25, R24, RZ ;  /* 0x000000181918723e */ /* 0x000fe400048070ff */
[----:B------:R-:W-:Y:S01]  /*b4b0*/  F2FP.SATFINITE.E4M3.F32.PACK_AB_MERGE_C R28, R29, R28, RZ ;  /* 0x0000001c1d1c723e */ /* 0x000fe200048070ff */
[----:B------:R-:W-:Y:S01]  /*b4c0*/  IMAD.U32 R29, RZ, RZ, UR6 ;  /* 0x00000006ff1d7e24 */ /* 0x000fe2000f8e00ff */
[----:B------:R-:W-:Y:S01]  /*b4d0*/  F2FP.SATFINITE.E4M3.F32.PACK_AB_MERGE_C R30, R31, R30, RZ ;  /* 0x0000001e1f1e723e */ /* 0x000fe200048070ff */
[----:B------:R-:W-:Y:S01]  /*b4e0*/  IMAD.U32 R31, RZ, RZ, UR6 ;  /* 0x00000006ff1f7e24 */ /* 0x000fe2000f8e00ff */
[----:B------:R-:W-:Y:S01]  /*b4f0*/  F2FP.SATFINITE.E4M3.F32.PACK_AB_MERGE_C R32, R33, R32, RZ ;  /* 0x000000202120723e */ /* 0x000fe200048070ff */
[----:B------:R-:W-:Y:S01]  /*b500*/  IMAD.U32 R33, RZ, RZ, UR6 ;  /* 0x00000006ff217e24 */ /* 0x000fe2000f8e00ff */
[----:B------:R-:W-:-:S02]  /*b510*/  F2FP.SATFINITE.E4M3.F32.PACK_AB_MERGE_C R18, R19, R18, RZ ;  /* 0x000000121312723e */ /* 0x000fc400048070ff */
[----:B------:R-:W-:Y:S02]  /*b520*/  LOP3.LUT R15, R4, 0xffff, RZ, 0xc0, !PT ;  /* 0x0000ffff040f7812 */ /* 0x000fe400078ec0ff */
[----:B------:R-:W-:Y:S02]  /*b530*/  LOP3.LUT R42, R6, 0xffff, RZ, 0xc0, !PT ;  /* 0x0000ffff062a7812 */ /* 0x000fe400078ec0ff */
[----:B------:R-:W-:Y:S02]  /*b540*/  LOP3.LUT R8, R8, 0xffff, RZ, 0xc0, !PT ;  /* 0x0000ffff08087812 */ /* 0x000fe400078ec0ff */
[----:B------:R-:W-:Y:S02]  /*b550*/  LOP3.LUT R12, R12, 0xffff, RZ, 0xc0, !PT ;  /* 0x0000ffff0c0c7812 */ /* 0x000fe400078ec0ff */
[----:B------:R-:W-:Y:S02]  /*b560*/  LOP3.LUT R17, R14, 0xffff, RZ, 0xc0, !PT ;  /* 0x0000ffff0e117812 */ /* 0x000fe400078ec0ff */
[----:B------:R-:W-:-:S02]  /*b570*/  LOP3.LUT R16, R16, 0xffff, RZ, 0xc0, !PT ;  /* 0x0000ffff10107812 */ /* 0x000fc400078ec0ff */
[----:B------:R-:W-:Y:S02]  /*b580*/  LOP3.LUT R20, R20, 0xffff, RZ, 0xc0, !PT ;  /* 0x0000ffff14147812 */ /* 0x000fe400078ec0ff */
[----:B------:R-:W-:Y:S02]  /*b590*/  LOP3.LUT R19, R22, 0xffff, RZ, 0xc0, !PT ;  /* 0x0000ffff16137812 */ /* 0x000fe400078ec0ff */
[----:B------:R-:W-:Y:S02]  /*b5a0*/  LOP3.LUT R24, R24, 0xffff, RZ, 0xc0, !PT ;  /* 0x0000ffff18187812 */ /* 0x000fe400078ec0ff */
[----:B------:R-:W-:Y:S02]  /*b5b0*/  LOP3.LUT R28, R28, 0xffff, RZ, 0xc0, !PT ;  /* 0x0000ffff1c1c7812 */ /* 0x000fe400078ec0ff */
[----:B------:R-:W-:Y:S02]  /*b5c0*/  LOP3.LUT R21, R30, 0xffff, RZ, 0xc0, !PT ;  /* 0x0000ffff1e157812 */ /* 0x000fe400078ec0ff */
[----:B------:R-:W-:-:S02]  /*b5d0*/  LOP3.LUT R32, R32, 0xffff, RZ, 0xc0, !PT ;  /* 0x0000ffff20207812 */ /* 0x000fc400078ec0ff */
[----:B------:R-:W-:Y:S02]  /*b5e0*/  F2FP.SATFINITE.E4M3.F32.PACK_AB_MERGE_C R10, R11, R10, RZ ;  /* 0x0000000a0b0a723e */ /* 0x000fe400048070ff */
[--C-:B------:R-:W-:Y:S02]  /*b5f0*/  PRMT R0, R8, 0x3340, R1.reuse ;  /* 0x0000334008007816 */ /* 0x100fe40000000001 */
[--C-:B------:R-:W-:Y:S02]  /*b600*/  PRMT R2, R16, 0x3340, R1.reuse ;  /* 0x0000334010027816 */ /* 0x100fe40000000001 */
[--C-:B------:R-:W-:Y:S02]  /*b610*/  PRMT R4, R24, 0x3340, R1.reuse ;  /* 0x0000334018047816 */ /* 0x100fe40000000001 */
[----:B------:R-:W-:Y:S02]  /*b620*/  PRMT R6, R32, 0x3340, R1 ;  /* 0x0000334020067816 */ /* 0x000fe40000000001 */
[----:B------:R-:W-:-:S02]  /*b630*/  PRMT R3, R15, 0x3340, R42 ;  /* 0x000033400f037816 */ /* 0x000fc4000000002a */
[----:B------:R-:W-:Y:S02]  /*b640*/  PRMT R5, R12, 0x3340, R17 ;  /* 0x000033400c057816 */ /* 0x000fe40000000011 */
[----:B------:R-:W-:Y:S02]  /*b650*/  PRMT R11, R20, 0x3340, R19 ;  /* 0x00003340140b7816 */ /* 0x000fe40000000013 */
[----:B------:R-:W-:Y:S02]  /*b660*/  PRMT R13, R28, 0x3340, R21 ;  /* 0x000033401c0d7816 */ /* 0x000fe40000000015 */
[----:B------:R-:W-:Y:S02]  /*b670*/  PRMT R7, R3, 0x5410, R0 ;  /* 0x0000541003077816 */ /* 0x000fe40000000000 */
[----:B------:R-:W-:Y:S02]  /*b680*/  PRMT R9, R5, 0x5410, R2 ;  /* 0x0000541005097816 */ /* 0x000fe40000000002 */
[----:B------:R-:W-:-:S02]  /*b690*/  PRMT R11, R11, 0x5410, R4 ;  /* 0x000054100b0b7816 */ /* 0x000fc40000000004 */
[----:B------:R-:W-:Y:S02]  /*b6a0*/  PRMT R13, R13, 0x5410, R6 ;  /* 0x000054100d0d7816 */ /* 0x000fe40000000006 */
[----:B------:R-:W-:Y:S02]  /*b6b0*/  SHF.R.U32.HI R0, RZ, 0x8, R15 ;  /* 0x00000008ff007819 */ /* 0x000fe4000001160f */
[----:B------:R-:W-:Y:S02]  /*b6c0*/  SHF.R.U32.HI R2, RZ, 0x8, R42 ;  /* 0x00000008ff027819 */ /* 0x000fe4000001162a */
[----:B------:R-:W-:Y:S02]  /*b6d0*/  SHF.R.U32.HI R3, RZ, 0x8, R8 ;  /* 0x00000008ff037819 */ /* 0x000fe40000011608 */
[----:B------:R-:W-:Y:S02]  /*b6e0*/  SHF.R.U32.HI R4, RZ, 0x8, R12 ;  /* 0x00000008ff047819 */ /* 0x000fe4000001160c */
[----:B------:R-:W-:-:S02]  /*b6f0*/  SHF.R.U32.HI R5, RZ, 0x8, R17 ;  /* 0x00000008ff057819 */ /* 0x000fc40000011611 */
[----:B------:R-:W-:Y:S02]  /*b700*/  SHF.R.U32.HI R6, RZ, 0x8, R16 ;  /* 0x00000008ff067819 */ /* 0x000fe40000011610 */
[----:B------:R-:W-:Y:S02]  /*b710*/  LOP3.LUT R15, R0, 0xffff, RZ, 0xc0, !PT ;  /* 0x0000ffff000f7812 */ /* 0x000fe400078ec0ff */
[----:B------:R-:W-:Y:S02]  /*b720*/  LOP3.LUT R2, R2, 0xffff, RZ, 0xc0, !PT ;  /* 0x0000ffff02027812 */ /* 0x000fe400078ec0ff */
[----:B------:R-:W-:Y:S02]  /*b730*/  LOP3.LUT R3, R3, 0xffff, RZ, 0xc0, !PT ;  /* 0x0000ffff03037812 */ /* 0x000fe400078ec0ff */
[----:B------:R-:W-:Y:S02]  /*b740*/  LOP3.LUT R4, R4, 0xffff, RZ, 0xc0, !PT ;  /* 0x0000ffff04047812 */ /* 0x000fe400078ec0ff */
[----:B------:R-:W-:-:S02]  /*b750*/  LOP3.LUT R5, R5, 0xffff, RZ, 0xc0, !PT ;  /* 0x0000ffff05057812 */ /* 0x000fc400078ec0ff */
[----:B------:R-:W-:Y:S02]  /*b760*/  LOP3.LUT R6, R6, 0xffff, RZ, 0xc0, !PT ;  /* 0x0000ffff06067812 */ /* 0x000fe400078ec0ff */
[----:B------:R-:W-:Y:S02]  /*b770*/  PRMT R15, R15, 0x3340, R2 ;  /* 0x000033400f0f7816 */ /* 0x000fe40000000002 */
[----:B------:R-:W-:Y:S02]  /*b780*/  PRMT R38, R3, 0x3340, R38 ;  /* 0x0000334003267816 */ /* 0x000fe40000000026 */
[----:B------:R-:W-:Y:S02]  /*b790*/  PRMT R17, R4, 0x3340, R5 ;  /* 0x0000334004117816 */ /* 0x000fe40000000005 */
[----:B------:R-:W-:Y:S02]  /*b7a0*/  PRMT R8, R6, 0x3340, R1 ;  /* 0x0000334006087816 */ /* 0x000fe40000000001 */
[----:B------:R-:W-:-:S02]  /*b7b0*/  SHF.R.U32.HI R0, RZ, 0x8, R20 ;  /* 0x00000008ff007819 */ /* 0x000fc40000011614 */
[----:B------:R-:W-:Y:S02]  /*b7c0*/  SHF.R.U32.HI R2, RZ, 0x8, R19 ;  /* 0x00000008ff027819 */ /* 0x000fe40000011613 */
[----:B------:R-:W-:Y:S02]  /*b7d0*/  SHF.R.U32.HI R3, RZ, 0x8, R24 ;  /* 0x00000008ff037819 */ /* 0x000fe40000011618 */
[----:B------:R-:W-:Y:S02]  /*b7e0*/  SHF.R.U32.HI R4, RZ, 0x8, R28 ;  /* 0x00000008ff047819 */ /* 0x000fe4000001161c */
[----:B------:R-:W-:Y:S01]  /*b7f0*/  SHF.R.U32.HI R5, RZ, 0x8, R21 ;  /* 0x00000008ff057819 */ /* 0x000fe20000011615 */
[----:B------:R-:W-:Y:S01]  /*b800*/  IMAD.U32 R21, RZ, RZ, UR6 ;  /* 0x00000006ff157e24 */ /* 0x000fe2000f8e00ff */
[----:B------:R-:W-:Y:S02]  /*b810*/  SHF.R.U32.HI R6, RZ, 0x8, R32 ;  /* 0x00000008ff067819 */ /* 0x000fe40000011620 */
[----:B------:R-:W-:-:S02]  /*b820*/  LOP3.LUT R19, R0, 0xffff, RZ, 0xc0, !PT ;  /* 0x0000ffff00137812 */ /* 0x000fc400078ec0ff */
[----:B------:R-:W-:Y:S02]  /*b830*/  LOP3.LUT R2, R2, 0xffff, RZ, 0xc0, !PT ;  /* 0x0000ffff02027812 */ /* 0x000fe400078ec0ff */
[----:B------:R-:W-:Y:S02]  /*b840*/  LOP3.LUT R3, R3, 0xffff, RZ, 0xc0, !PT ;  /* 0x0000ffff03037812 */ /* 0x000fe400078ec0ff */
[----:B------:R-:W-:Y:S02]  /*b850*/  LOP3.LUT R6, R6, 0xffff, RZ, 0xc0, !PT ;  /* 0x0000ffff06067812 */ /* 0x000fe400078ec0ff */
[----:B------:R-:W-:Y:S02]  /*b860*/  LOP3.LUT R5, R5, 0xffff, RZ, 0xc0, !PT ;  /* 0x0000ffff05057812 */ /* 0x000fe400078ec0ff */
[----:B------:R-:W-:Y:S02]  /*b870*/  LOP3.LUT R4, R4, 0xffff, RZ, 0xc0, !PT ;  /* 0x0000ffff04047812 */ /* 0x000fe400078ec0ff */
[----:B------:R-:W-:-:S02]  /*b880*/  F2FP.SATFINITE.E4M3.F32.PACK_AB_MERGE_C R26, R27, R26, RZ ;  /* 0x0000001a1b1a723e */ /* 0x000fc400048070ff */
[----:B------:R-:W-:Y:S01]  /*b890*/  F2FP.SATFINITE.E4M3.F32.PACK_AB_MERGE_C R34, R35, R34, RZ ;  /* 0x000000222322723e */ /* 0x000fe200048070ff */
[----:B------:R-:W-:Y:S01]  /*b8a0*/  IMAD.U32 R35, RZ, RZ, UR6 ;  /* 0x00000006ff237e24 */ /* 0x000fe2000f8e00ff */
[----:B------:R-:W-:Y:S01]  /*b8b0*/  PRMT R2, R19, 0x3340, R2 ;  /* 0x0000334013027816 */ /* 0x000fe20000000002 */
[----:B------:R-:W-:Y:S01]  /*b8c0*/  IMAD.U32 R19, RZ, RZ, UR6 ;  /* 0x00000006ff137e24 */ /* 0x000fe2000f8e00ff */
[----:B------:R-:W-:Y:S02]  /*b8d0*/  PRMT R3, R3, 0x3340, R40 ;  /* 0x0000334003037816 */ /* 0x000fe40000000028 */
[----:B------:R-:W-:Y:S02]  /*b8e0*/  PRMT R6, R6, 0x3340, R1 ;  /* 0x0000334006067816 */ /* 0x000fe40000000001 */
[----:B------:R-:W-:Y:S02]  /*b8f0*/  PRMT R5, R4, 0x3340, R5 ;  /* 0x0000334004057816 */ /* 0x000fe40000000005 */
[----:B------:R-:W-:-:S02]  /*b900*/  LOP3.LUT R10, R10, 0xffff, RZ, 0xc0, !PT ;  /* 0x0000ffff0a0a7812 */ /* 0x000fc400078ec0ff */
[----:B------:R-:W-:Y:S02]  /*b910*/  LOP3.LUT R26, R26, 0xffff, RZ, 0xc0, !PT ;  /* 0x0000ffff1a1a7812 */ /* 0x000fe400078ec0ff */
[----:B------:R-:W-:Y:S02]  /*b920*/  PRMT R15, R15, 0x5410, R38 ;  /* 0x000054100f0f7816 */ /* 0x000fe40000000026 */
[----:B------:R-:W-:Y:S02]  /*b930*/  PRMT R17, R17, 0x5410, R8 ;  /* 0x0000541011117816 */ /* 0x000fe40000000008 */
[----:B------:R-:W-:Y:S02]  /*b940*/  PRMT R3, R2, 0x5410, R3 ;  /* 0x0000541002037816 */ /* 0x000fe40000000003 */
[----:B------:R-:W-:Y:S02]  /*b950*/  PRMT R27, R5, 0x5410, R6 ;  /* 0x00005410051b7816 */ /* 0x000fe40000000006 */
[----:B------:R-:W-:-:S02]  /*b960*/  LOP3.LUT R18, R18, 0xffff, RZ, 0xc0, !PT ;  /* 0x0000ffff12127812 */ /* 0x000fc400078ec0ff */
[----:B------:R-:W-:Y:S02]  /*b970*/  LOP3.LUT R34, R34, 0xffff, RZ, 0xc0, !PT ;  /* 0x0000ffff22227812 */ /* 0x000fe400078ec0ff */
[----:B------:R-:W-:Y:S02]  /*b980*/  PRMT R4, R7, 0x4210, R10 ;  /* 0x0000421007047816 */ /* 0x000fe4000000000a */
[----:B------:R-:W-:Y:S01]  /*b990*/  PRMT R6, R11, 0x4210, R26 ;  /* 0x000042100b067816 */ /* 0x000fe2000000001a */
[----:B------:R-:W-:Y:S01]  /*b9a0*/  IMAD.U32 R11, RZ, RZ, UR6 ;  /* 0x00000006ff0b7e24 */ /* 0x000fe2000f8e00ff */
[----:B------:R-:W-:Y:S01]  /*b9b0*/  PRMT R24, R15, 0x5210, R10 ;  /* 0x000052100f187816 */ /* 0x000fe2000000000a */
[----:B------:R-:W-:Y:S01]  /*b9c0*/  IMAD.U32 R15, RZ, RZ, UR6 ;  /* 0x00000006ff0f7e24 */ /* 0x000fe2000f8e00ff */
[--C-:B------:R-:W-:Y:S01]  /*b9d0*/  PRMT R5, R9, 0x4210, R18.reuse ;  /* 0x0000421009057816 */ /* 0x100fe20000000012 */
[----:B------:R-:W-:Y:S01]  /*b9e0*/  IMAD.U32 R9, RZ, RZ, UR6 ;  /* 0x00000006ff097e24 */ /* 0x000fe2000f8e00ff */
[----:B------:R-:W-:Y:S01]  /*b9f0*/  PRMT R25, R17, 0x5210, R18 ;  /* 0x0000521011197816 */ /* 0x000fe20000000012 */
[----:B------:R-:W-:Y:S01]  /*ba00*/  IMAD.U32 R17, RZ, RZ, UR6 ;  /* 0x00000006ff117e24 */ /* 0x000fe2000f8e00ff */
[----:B------:R-:W-:Y:S01]  /*ba10*/  PRMT R26, R3, 0x5210, R26 ;  /* 0x00005210031a7816 */ /* 0x000fe2000000001a */
[----:B------:R-:W-:Y:S01]  /*ba20*/  IMAD.U32 R3, RZ, RZ, UR6 ;  /* 0x00000006ff037e24 */ /* 0x000fe2000f8e00ff */
[--C-:B------:R-:W-:Y:S01]  /*ba30*/  PRMT R7, R13, 0x4210, R34.reuse ;  /* 0x000042100d077816 */ /* 0x100fe20000000022 */
[----:B------:R-:W-:Y:S01]  /*ba40*/  IMAD.U32 R13, RZ, RZ, UR6 ;  /* 0x00000006ff0d7e24 */ /* 0x000fe2000f8e00ff */
[----:B------:R-:W-:-:S02]  /*ba50*/  PRMT R27, R27, 0x5210, R34 ;  /* 0x000052101b1b7816 */ /* 0x000fc40000000022 */
[----:B------:R-:W-:Y:S01]  /*ba60*/  SHF.R.U32.HI R8, RZ, 0x6, R54 ;  /* 0x00000006ff087819 */ /* 0x000fe20000011636 */
[----:B-1----:R-:W-:Y:S03]  /*ba70*/  STS.128 [R37], R4 ;  /* 0x0000000425007388 */ /* 0x002fe60000000c00 */
[----:B------:R-:W-:Y:S01]  /*ba80*/  SGXT.U32 R8, R8, 0x1 ;  /* 0x000000010808781a */ /* 0x000fe20000000000 */
[----:B------:R1:W-:Y:S03]  /*ba90*/  STS.128 [R37+0x800], R24 ;  /* 0x0008001825007388 */ /* 0x0003e60000000c00 */
[--C-:B------:R-:W-:Y:S01]  /*baa0*/  LOP3.LUT R20, R9, 0x3a, R8.reuse, 0xfe, !PT ;  /* 0x0000003a09147812 */ /* 0x100fe200078efe08 */
[----:B------:R-:W-:Y:S01]  /*bab0*/  BAR.SYNC.DEFER_BLOCKING 0x0 ;  /* 0x0000000000007b1d */ /* 0x000fe20000010000 */
[----:B------:R-:W-:-:S02]  /*bac0*/  LOP3.LUT R22, R11, 0x38, R8, 0xfe, !PT ;  /* 0x000000380b167812 */ /* 0x000fc400078efe08 */
[--C-:B------:R-:W-:Y:S02]  /*bad0*/  LOP3.LUT R52, R53, 0xa, R8.reuse, 0xfe, !PT ;  /* 0x0000000a35347812 */ /* 0x100fe400078efe08 */
[--C-:B------:R-:W-:Y:S02]  /*bae0*/  LOP3.LUT R18, R3, 0x3c, R8.reuse, 0xfe, !PT ;  /* 0x0000003c03127812 */ /* 0x100fe400078efe08 */
[--C-:B------:R-:W-:Y:S02]  /*baf0*/  LOP3.LUT R16, R17, 0x32, R8.reuse, 0xfe, !PT ;  /* 0x0000003211107812 */ /* 0x100fe400078efe08 */
[--C-:B------:R-:W-:Y:S02]  /*bb00*/  LOP3.LUT R28, R19, 0x30, R8.reuse, 0xfe, !PT ;  /* 0x00000030131c7812 */ /* 0x100fe400078efe08 */
[--C-:B------:R-:W-:Y:S01]  /*bb10*/  LOP3.LUT R30, R21, 0x2c, R8.reuse, 0xfe, !PT ;  /* 0x0000002c151e7812 */ /* 0x100fe200078efe08 */
[----:B-1----:R-:W-:Y:S01]  /*bb20*/  IMAD.U32 R25, RZ, RZ, UR6 ;  /* 0x00000006ff197e24 */ /* 0x002fe2000f8e00ff */
[--C-:B------:R-:W-:Y:S01]  /*bb30*/  LOP3.LUT R24, R13, 0x36, R8.reuse, 0xfe, !PT ;  /* 0x000000360d187812 */ /* 0x100fe200078efe08 */
[----:B------:R-:W-:Y:S01]  /*bb40*/  IMAD.U32 R27, RZ, RZ, UR6 ;  /* 0x00000006ff1b7e24 */ /* 0x000fe2000f8e00ff */
[--C-:B------:R-:W-:Y:S01]  /*bb50*/  LOP3.LUT R26, R15, 0x34, R8.reuse, 0xfe, !PT ;  /* 0x000000340f1a7812 */ /* 0x100fe200078efe08 */
[----:B------:R-:W-:Y:S01]  /*bb60*/  IMAD.U32 R37, RZ, RZ, UR6 ;  /* 0x00000006ff257e24 */ /* 0x000fe2000f8e00ff */
[----:B------:R-:W-:-:S02]  /*bb70*/  LOP3.LUT R32, R23, 0x2a, R8, 0xfe, !PT ;  /* 0x0000002a17207812 */ /* 0x000fc400078efe08 */
[--C-:B------:R-:W-:Y:S02]  /*bb80*/  LOP3.LUT R34, R25, 0x28, R8.reuse, 0xfe, !PT ;  /* 0x0000002819227812 */ /* 0x100fe400078efe08 */
[--C-:B------:R-:W-:Y:S02]  /*bb90*/  LOP3.LUT R38, R27, 0x26, R8.reuse, 0xfe, !PT ;  /* 0x000000261b267812 */ /* 0x100fe400078efe08 */
[--C-:B------:R-:W-:Y:S01]  /*bba0*/  LOP3.LUT R40, R29, 0x24, R8.reuse, 0xfe, !PT ;  /* 0x000000241d287812 */ /* 0x100fe200078efe08 */
[----:B------:R-:W1:Y:S01]  /*bbb0*/  LDS.128 R4, [R36] ;  /* 0x0000000024047984 */ /* 0x000e620000000c00 */
[--C-:B------:R-:W-:Y:S02]  /*bbc0*/  LOP3.LUT R42, R31, 0x22, R8.reuse, 0xfe, !PT ;  /* 0x000000221f2a7812 */ /* 0x100fe400078efe08 */
[--C-:B------:R-:W-:Y:S02]  /*bbd0*/  LOP3.LUT R46, R35, 0x1c, R8.reuse, 0xfe, !PT ;  /* 0x0000001c232e7812 */ /* 0x100fe400078efe08 */
[----:B------:R-:W-:-:S02]  /*bbe0*/  LOP3.LUT R48, R37, 0x1a, R8, 0xfe, !PT ;  /* 0x0000001a25307812 */ /* 0x000fc400078efe08 */
[--C-:B------:R-:W-:Y:S02]  /*bbf0*/  LOP3.LUT R49, R49, 0x18, R8.reuse, 0xfe, !PT ;  /* 0x0000001831317812 */ /* 0x100fe400078efe08 */
[--C-:B------:R-:W-:Y:S02]  /*bc00*/  LOP3.LUT R12, R39, 0x16, R8.reuse, 0xfe, !PT ;  /* 0x00000016270c7812 */ /* 0x100fe400078efe08 */
[--C-:B------:R-:W-:Y:S02]  /*bc10*/  LOP3.LUT R14, R41, 0x14, R8.reuse, 0xfe, !PT ;  /* 0x00000014290e7812 */ /* 0x100fe400078efe08 */
[--C-:B------:R-:W-:Y:S02]  /*bc20*/  LOP3.LUT R50, R43, 0x12, R8.reuse, 0xfe, !PT ;  /* 0x000000122b327812 */ /* 0x100fe400078efe08 */
[--C-:B------:R-:W-:Y:S02]  /*bc30*/  LOP3.LUT R51, R51, 0x10, R8.reuse, 0xfe, !PT ;  /* 0x0000001033337812 */ /* 0x100fe400078efe08 */
[----:B------:R-:W-:-:S02]  /*bc40*/  LOP3.LUT R11, R47, 0xc, R8, 0xfe, !PT ;  /* 0x0000000c2f0b7812 */ /* 0x000fc400078efe08 */
[--C-:B------:R-:W-:Y:S02]  /*bc50*/  LOP3.LUT R10, R55, 0x8, R8.reuse, 0xfe, !PT ;  /* 0x00000008370a7812 */ /* 0x100fe400078efe08 */
[--C-:B------:R-:W-:Y:S02]  /*bc60*/  LOP3.LUT R53, R57, 0x6, R8.reuse, 0xfe, !PT ;  /* 0x0000000639357812 */ /* 0x100fe400078efe08 */
[----:B------:R-:W-:Y:S02]  /*bc70*/  LOP3.LUT R2, R8, UR6, RZ, 0xfc, !PT ;  /* 0x0000000608027c12 */ /* 0x000fe4000f8efcff */
[--C-:B------:R-:W-:Y:S01]  /*bc80*/  LOP3.LUT R9, R59, 0x4, R8.reuse, 0xfe, !PT ;  /* 0x000000043b097812 */ /* 0x100fe200078efe08 */
[C---:B--2---:R-:W-:Y:S01]  /*bc90*/  IMAD R0, R44.reuse, UR4, RZ ;  /* 0x000000042c007c24 */ /* 0x044fe2000f8e02ff */
[----:B0-----:R-:W-:Y:S02]  /*bca0*/  ISETP.GE.AND P0, PT, R44, UR10, PT ;  /* 0x0000000a2c007c0c */ /* 0x001fe4000bf06270 */
[----:B------:R-:W-:-:S02]  /*bcb0*/  LOP3.LUT R44, R33, 0x20, R8, 0xfe, !PT ;  /* 0x00000020212c7812 */ /* 0x000fc400078efe08 */
[C---:B------:R-:W-:Y:S02]  /*bcc0*/  IADD3 R45, P1, PT, R0.reuse, UR8, RZ ;  /* 0x00000008002d7c10 */ /* 0x040fe4000ff3e0ff */
[----:B------:R-:W-:Y:S02]  /*bcd0*/  LOP3.LUT R8, R61, 0x2, R8, 0xfe, !PT ;  /* 0x000000023d087812 */ /* 0x000fe400078efe08 */
[----:B------:R-:W-:Y:S01]  /*bce0*/  LEA.HI.X.SX32 R47, R0, UR9, 0x1, P1 ;  /* 0x00000009002f7c11 */ /* 0x000fe200088f0eff */
[----:B------:R-:W-:Y:S01]  /*bcf0*/  IMAD R0, R2, UR5, RZ ;  /* 0x0000000502007c24 */ /* 0x000fe2000f8e02ff */
[C---:B------:R-:W-:Y:S01]  /*bd00*/  ISETP.LT.AND P3, PT, R8.reuse, UR11, !P0 ;  /* 0x0000000b08007c0c */ /* 0x040fe2000c761270 */
[----:B------:R-:W-:Y:S01]  /*bd10*/  IMAD R8, R8, UR5, RZ ;  /* 0x0000000508087c24 */ /* 0x000fe2000f8e02ff */
[----:B------:R-:W-:Y:S02]  /*bd20*/  ISETP.LT.AND P4, PT, R2, UR11, !P0 ;  /* 0x0000000b02007c0c */ /* 0x000fe4000c781270 */
[----:B------:R-:W-:-:S02]  /*bd30*/  IADD3 R2, P1, PT, R0, R45, RZ ;  /* 0x0000002d00027210 */ /* 0x000fc40007f3e0ff */
[C---:B-1----:R-:W-:Y:S02]  /*bd40*/  PRMT R13, R4.reuse, 0x7773, RZ ;  /* 0x00007773040d7816 */ /* 0x042fe400000000ff */
[C---:B------:R-:W-:Y:S02]  /*bd50*/  PRMT R39, R4.reuse, 0x7772, RZ ;  /* 0x0000777204277816 */ /* 0x040fe400000000ff */
[C---:B------:R-:W-:Y:S02]  /*bd60*/  PRMT R41, R4.reuse, 0x7771, RZ ;  /* 0x0000777104297816 */ /* 0x040fe400000000ff */
[----:B------:R-:W-:Y:S02]  /*bd70*/  PRMT R43, R4, 0x7770, RZ ;  /* 0x00007770042b7816 */ /* 0x000fe400000000ff */
[----:B------:R-:W-:Y:S02]  /*bd80*/  IADD3 R4, P5, PT, R8, R45, RZ ;  /* 0x0000002d08047210 */ /* 0x000fe40007fbe0ff */
[C---:B------:R-:W-:Y:S01]  /*bd90*/  ISETP.LT.AND P2, PT, R9.reuse, UR11, !P0 ;  /* 0x0000000b09007c0c */ /* 0x040fe2000c741270 */
[----:B------:R-:W-:Y:S01]  /*bda0*/  IMAD R9, R9, UR5, RZ ;  /* 0x0000000509097c24 */ /* 0x000fe2000f8e02ff */
[----:B------:R-:W-:-:S02]  /*bdb0*/  PRMT R31, R5, 0x7773, RZ ;  /* 0x00007773051f7816 */ /* 0x000fc400000000ff */
[C---:B------:R-:W-:Y:S02]  /*bdc0*/  PRMT R33, R5.reuse, 0x7772, RZ ;  /* 0x0000777205217816 */ /* 0x040fe400000000ff */
[C---:B------:R-:W-:Y:S02]  /*bdd0*/  PRMT R35, R5.reuse, 0x7771, RZ ;  /* 0x0000777105237816 */ /* 0x040fe400000000ff */
[----:B------:R-:W-:Y:S02]  /*bde0*/  PRMT R37, R5, 0x7770, RZ ;  /* 0x0000777005257816 */ /* 0x000fe400000000ff */
[-C--:B------:R-:W-:Y:S01]  /*bdf0*/  LEA.HI.X.SX32 R3, R0, R47.reuse, 0x1, P1 ;  /* 0x0000002f00037211 */ /* 0x080fe200008f0eff */
[C---:B------:R-:W-:Y:S01]  /*be00*/  IMAD R0, R53.reuse, UR5, RZ ;  /* 0x0000000535007c24 */ /* 0x040fe2000f8e02ff */
[----:B------:R-:W-:Y:S02]  /*be10*/  LEA.HI.X.SX32 R5, R8, R47, 0x1, P5 ;  /* 0x0000002f08057211 */ /* 0x000fe400028f0eff */
[----:B------:R-:W-:Y:S01]  /*be20*/  ISETP.LT.AND P1, PT, R53, UR11, !P0 ;  /* 0x0000000b35007c0c */ /* 0x000fe2000c721270 */
[----:B------:R-:W-:Y:S01]  /*be30*/  @P4 STG.E.U8 desc[UR18][R2.64], R43 ;  /* 0x0000002b02004986 */ /* 0x000fe2000c101112 */
[----:B------:R-:W-:-:S02]  /*be40*/  PRMT R25, R6, 0x7773, RZ ;  /* 0x0000777306197816 */ /* 0x000fc400000000ff */
[C---:B------:R-:W-:Y:S01]  /*be50*/  PRMT R27, R6.reuse, 0x7772, RZ ;  /* 0x00007772061b7816 */ /* 0x040fe200000000ff */
[----:B------:R0:W-:Y:S01]  /*be60*/  @P3 STG.E.U8 desc[UR18][R4.64], R41 ;  /* 0x0000002904003986 */ /* 0x0001e2000c101112 */
[C---:B------:R-:W-:Y:S02]  /*be70*/  PRMT R15, R6.reuse, 0x7771, RZ ;  /* 0x00007771060f7816 */ /* 0x040fe400000000ff */
[----:B------:R-:W-:Y:S02]  /*be80*/  PRMT R29, R6, 0x7770, RZ ;  /* 0x00007770061d7816 */ /* 0x000fe400000000ff */
[-C--:B------:R-:W-:Y:S02]  /*be90*/  IADD3 R6, P6, PT, R9, R45.reuse, RZ ;  /* 0x0000002d09067210 */ /* 0x080fe40007fde0ff */
[----:B------:R-:W-:Y:S02]  /*bea0*/  IADD3 R8, P3, PT, R0, R45, RZ ;  /* 0x0000002d00087210 */ /* 0x000fe40007f7e0ff */
[----:B------:R-:W-:-:S02]  /*beb0*/  PRMT R17, R7, 0x7773, RZ ;  /* 0x0000777307117816 */ /* 0x000fc400000000ff */
[C---:B------:R-:W-:Y:S01]  /*bec0*/  PRMT R19, R7.reuse, 0x7772, RZ ;  /* 0x0000777207137816 */ /* 0x040fe200000000ff */
[----:B0-----:R-:W-:Y:S01]  /*bed0*/  VIADD R5, R56, UR6 ;  /* 0x0000000638057c36 */ /* 0x001fe20008000000 */
[C---:B------:R-:W-:Y:S01]  /*bee0*/  PRMT R21, R7.reuse, 0x7771, RZ ;  /* 0x0000777107157816 */ /* 0x040fe200000000ff */
[----:B------:R-:W0:Y:S01]  /*bef0*/  S2R R56, SR_TID.X ;  /* 0x0000000000387919 */ /* 0x000e220000002100 */
[----:B------:R-:W-:Y:S02]  /*bf00*/  PRMT R23, R7, 0x7770, RZ ;  /* 0x0000777007177816 */ /* 0x000fe400000000ff */
[-C--:B------:R-:W-:Y:S02]  /*bf10*/  LEA.HI.X.SX32 R7, R9, R47.reuse, 0x1, P6 ;  /* 0x0000002f09077211 */ /* 0x080fe400030f0eff */
[C---:B------:R-:W-:Y:S01]  /*bf20*/  ISETP.LT.AND P4, PT, R10.reuse, UR11, !P0 ;  /* 0x0000000b0a007c0c */ /* 0x040fe2000c781270 */
[----:B------:R-:W-:Y:S01]  /*bf30*/  IMAD R10, R10, UR5, RZ ;  /* 0x000000050a0a7c24 */ /* 0x000fe2000f8e02ff */
[----:B------:R-:W-:Y:S01]  /*bf40*/  LEA.HI.X.SX32 R9, R0, R47, 0x1, P3 ;  /* 0x0000002f00097211 */ /* 0x000fe200018f0eff */
[----:B------:R1:W-:Y:S01]  /*bf50*/  @P2 STG.E.U8 desc[UR18][R6.64], R39 ;  /* 0x0000002706002986 */ /* 0x0003e2000c101112 */
[----:B------:R-:W-:Y:S01]  /*bf60*/  IMAD R0, R52, UR5, RZ ;  /* 0x0000000534007c24 */ /* 0x000fe2000f8e02ff */
[C---:B------:R-:W-:Y:S01]  /*bf70*/  ISETP.LT.AND P3, PT, R11.reuse, UR11, !P0 ;  /* 0x0000000b0b007c0c */ /* 0x040fe2000c761270 */
[----:B------:R-:W-:Y:S01]  /*bf80*/  IMAD R11, R11, UR5, RZ ;  /* 0x000000050b0b7c24 */ /* 0x000fe2000f8e02ff */
[----:B------:R2:W-:Y:S01]  /*bf90*/  @P1 STG.E.U8 desc[UR18][R8.64], R13 ;  /* 0x0000000d08001986 */ /* 0x0005e2000c101112 */
[----:B------:R-:W-:-:S02]  /*bfa0*/  IADD3 R2, P1, PT, R10, R45, RZ ;  /* 0x0000002d0a027210 */ /* 0x000fc40007f3e0ff */
[----:B------:R-:W-:Y:S02]  /*bfb0*/  ISETP.LT.AND P2, PT, R52, UR11, !P0 ;  /* 0x0000000b34007c0c */ /* 0x000fe4000c741270 */
[----:B------:R-:W-:Y:S01]  /*bfc0*/  LEA.HI.X.SX32 R3, R10, R47, 0x1, P1 ;  /* 0x0000002f0a037211 */ /* 0x000fe200008f0eff */
[----:B------:R-:W-:Y:S01]  /*bfd0*/  IMAD R10, R5, UR5, RZ ;  /* 0x00000005050a7c24 */ /* 0x000fe2000f8e02ff */
[-C--:B------:R-:W-:Y:S02]  /*bfe0*/  IADD3 R4, P5, PT, R0, R45.reuse, RZ ;  /* 0x0000002d00047210 */ /* 0x080fe40007fbe0ff */
[----:B-1----:R-:W-:Y:S01]  /*bff0*/  IADD3 R6, P6, PT, R11, R45, RZ ;  /* 0x0000002d0b067210 */ /* 0x002fe20007fde0ff */
[----:B------:R1:W-:Y:S01]  /*c000*/  @P4 STG.E.U8 desc[UR18][R2.64], R37 ;  /* 0x0000002502004986 */ /* 0x0003e2000c101112 */
[----:B------:R-:W-:Y:S01]  /*c010*/  ISETP.LT.AND P1, PT, R5, UR11, !P0 ;  /* 0x0000000b05007c0c */ /* 0x000fe2000c721270 */
[----:B--2---:R-:W-:Y:S01]  /*c020*/  IMAD R13, R50, UR5, RZ ;  /* 0x00000005320d7c24 */ /* 0x004fe2000f8e02ff */
[-C--:B------:R-:W-:Y:S01]  /*c030*/  LEA.HI.X.SX32 R5, R0, R47.reuse, 0x1, P5 ;  /* 0x0000002f00057211 */ /* 0x080fe200028f0eff */
[----:B------:R-:W-:Y:S01]  /*c040*/  IMAD R0, R51, UR5, RZ ;  /* 0x0000000533007c24 */ /* 0x000fe2000f8e02ff */
[----:B------:R-:W-:-:S02]  /*c050*/  LEA.HI.X.SX32 R7, R11, R47, 0x1, P6 ;  /* 0x0000002f0b077211 */ /* 0x000fc400030f0eff */
[----:B------:R-:W-:Y:S01]  /*c060*/  IADD3 R8, P4, PT, R10, R45, RZ ;  /* 0x0000002d0a087210 */ /* 0x000fe20007f9e0ff */
[----:B------:R-:W-:Y:S01]  /*c070*/  @P2 STG.E.U8 desc[UR18][R4.64], R35 ;  /* 0x0000002304002986 */ /* 0x000fe2000c101112 */
[----:B------:R-:W-:Y:S02]  /*c080*/  ISETP.LT.AND P2, PT, R50, UR11, !P0 ;  /* 0x0000000b32007c0c */ /* 0x000fe4000c741270 */
[----:B------:R-:W-:Y:S01]  /*c090*/  LEA.HI.X.SX32 R9, R10, R47, 0x1, P4 ;  /* 0x0000002f0a097211 */ /* 0x000fe200020f0eff */
[----:B------:R-:W-:Y:S01]  /*c0a0*/  @P3 STG.E.U8 desc[UR18][R6.64], R33 ;  /* 0x0000002106003986 */ /* 0x000fe2000c101112 */
[----:B------:R-:W-:Y:S02]  /*c0b0*/  ISETP.LT.AND P3, PT, R51, UR11, !P0 ;  /* 0x0000000b33007c0c */ /* 0x000fe4000c761270 */
[----:B------:R-:W-:Y:S01]  /*c0c0*/  ISETP.LT.AND P4, PT, R14, UR11, !P0 ;  /* 0x0000000b0e007c0c */ /* 0x000fe2000c781270 */
[----:B------:R2:W-:Y:S01]  /*c0d0*/  @P1 STG.E.U8 desc[UR18][R8.64], R31 ;  /* 0x0000001f08001986 */ /* 0x0005e2000c101112 */
[-C--:B------:R-:W-:Y:S01]  /*c0e0*/  IADD3 R10, P1, PT, R0, R45.reuse, RZ ;  /* 0x0000002d000a7210 */ /* 0x080fe20007f3e0ff */
[----:B------:R-:W-:Y:S01]  /*c0f0*/  IMAD R14, R14, UR5, RZ ;  /* 0x000000050e0e7c24 */ /* 0x000fe2000f8e02ff */
[----:B-1----:R-:W-:Y:S01]  /*c100*/  IADD3 R2, P5, PT, R13, R45, RZ ;  /* 0x0000002d0d027210 */ /* 0x002fe20007fbe0ff */
[----:B------:R-:W1:Y:S01]  /*c110*/  LDS.128 R4, [R36+0x1000] ;  /* 0x0010000024047984 */ /* 0x000e620000000c00 */
[----:B------:R-:W-:Y:S01]  /*c120*/  LEA.HI.X.SX32 R11, R0, R47, 0x1, P1 ;  /* 0x0000002f000b7211 */ /* 0x000fe200008f0eff */
[C---:B------:R-:W-:Y:S01]  /*c130*/  IMAD R0, R12.reuse, UR5, RZ ;  /* 0x000000050c007c24 */ /* 0x040fe2000f8e02ff */
[----:B------:R-:W-:-:S02]  /*c140*/  ISETP.LT.AND P1, PT, R12, UR11, !P0 ;  /* 0x0000000b0c007c0c */ /* 0x000fc4000c721270 */
[----:B------:R-:W-:Y:S01]  /*c150*/  IADD3 R12, P6, PT, R14, R45, RZ ;  /* 0x0000002d0e0c7210 */ /* 0x000fe20007fde0ff */
[----:B------:R3:W-:Y:S01]  /*c160*/  @P3 STG.E.U8 desc[UR18][R10.64], R29 ;  /* 0x0000001d0a003986 */ /* 0x0007e2000c101112 */
[----:B------:R-:W-:Y:S02]  /*c170*/  LEA.HI.X.SX32 R3, R13, R47, 0x1, P5 ;  /* 0x0000002f0d037211 */ /* 0x000fe400028f0eff */
[----:B--2---:R-:W-:Y:S02]  /*c180*/  IADD3 R8, P3, PT, R0, R45, RZ ;  /* 0x0000002d00087210 */ /* 0x004fe40007f7e0ff */
[-C--:B------:R-:W-:Y:S01]  /*c190*/  LEA.HI.X.SX32 R13, R14, R47.reuse, 0x1, P6 ;  /* 0x0000002f0e0d7211 */ /* 0x080fe200030f0eff */
[----:B------:R2:W-:Y:S01]  /*c1a0*/  @P2 STG.E.U8 desc[UR18][R2.64], R15 ;  /* 0x0000000f02002986 */ /* 0x0005e2000c101112 */
[----:B------:R-:W-:Y:S01]  /*c1b0*/  LEA.HI.X.SX32 R9, R0, R47, 0x1, P3 ;  /* 0x0000002f00097211 */ /* 0x000fe200018f0eff */
[C---:B------:R-:W-:Y:S01]  /*c1c0*/  IMAD R0, R49.reuse, UR5, RZ ;  /* 0x0000000531007c24 */ /* 0x040fe2000f8e02ff */
[----:B0-----:R-:W-:Y:S01]  /*c1d0*/  LEA.HI R39, R56, 0x1e, RZ, 0x1a ;  /* 0x0000001e38277811 */ /* 0x001fe200078fd0ff */
[----:B------:R-:W-:Y:S01]  /*c1e0*/  @P4 STG.E.U8 desc[UR18][R12.64], R27 ;  /* 0x0000001b0c004986 */ /* 0x000fe2000c101112 */
[----:B------:R-:W-:Y:S01]  /*c1f0*/  IMAD R14, R48, UR5, RZ ;  /* 0x00000005300e7c24 */ /* 0x000fe2000f8e02ff */
[----:B------:R-:W-:-:S02]  /*c200*/  ISETP.LT.AND P2, PT, R49, UR11, !P0 ;  /* 0x0000000b31007c0c */ /* 0x000fc4000c741270 */
[----:B------:R0:W-:Y:S01]  /*c210*/  @P1 STG.E.U8 desc[UR18][R8.64], R25 ;  /* 0x0000001908001986 */ /* 0x0001e2000c101112 */
[----:B---3--:R-:W-:Y:S01]  /*c220*/  IADD3 R10, P1, PT, R0, R45, RZ ;  /* 0x0000002d000a7210 */ /* 0x008fe20007f3e0ff */
[----:B------:R-:W-:Y:S01]  /*c230*/  VIADD R29, R39, UR6 ;  /* 0x00000006271d7c36 */ /* 0x000fe20008000000 */
[----:B------:R-:W-:Y:S01]  /*c240*/  ISETP.LT.AND P4, PT, R48, UR11, !P0 ;  /* 0x0000000b30007c0c */ /* 0x000fe2000c781270 */
[----:B--2---:R-:W-:Y:S01]  /*c250*/  IMAD R15, R46, UR5, RZ ;  /* 0x000000052e0f7c24 */ /* 0x004fe2000f8e02ff */
[----:B------:R-:W-:Y:S01]  /*c260*/  LEA.HI.X.SX32 R11, R0, R47, 0x1, P1 ;  /* 0x0000002f000b7211 */ /* 0x000fe200008f0eff */
[----:B------:R-:W-:Y:S01]  /*c270*/  IMAD R0, R29, UR5, RZ ;  /* 0x000000051d007c24 */ /* 0x000fe2000f8e02ff */
[----:B------:R-:W-:Y:S02]  /*c280*/  IADD3 R2, P5, PT, R14, R45, RZ ;  /* 0x0000002d0e027210 */ /* 0x000fe40007fbe0ff */
[----:B------:R-:W-:Y:S02]  /*c290*/  ISETP.LT.AND P3, PT, R46, UR11, !P0 ;  /* 0x0000000b2e007c0c */ /* 0x000fe4000c761270 */
[----:B------:R-:W-:Y:S01]  /*c2a0*/  LEA.HI.X.SX32 R3, R14, R47, 0x1, P5 ;  /* 0x0000002f0e037211 */ /* 0x000fe200028f0eff */
[----:B------:R2:W-:Y:S01]  /*c2b0*/  @P2 STG.E.U8 desc[UR18][R10.64], R23 ;  /* 0x000000170a002986 */ /* 0x0005e2000c101112 */
[----:B0-----:R-:W-:-:S02]  /*c2c0*/  IADD3 R8, P6, PT, R15, R45, RZ ;  /* 0x0000002d0f087210 */ /* 0x001fc40007fde0ff */
[----:B------:R-:W-:Y:S01]  /*c2d0*/  IADD3 R12, P5, PT, R0, R45, RZ ;  /* 0x0000002d000c7210 */ /* 0x000fe20007fbe0ff */
[----:B------:R0:W-:Y:S01]  /*c2e0*/  @P4 STG.E.U8 desc[UR18][R2.64], R21 ;  /* 0x0000001502004986 */ /* 0x0001e2000c101112 */
[----:B------:R-:W-:Y:S02]  /*c2f0*/  ISETP.LT.AND P1, PT, R29, UR11, !P0 ;  /* 0x0000000b1d007c0c */ /* 0x000fe4000c721270 */
[-C--:B------:R-:W-:Y:S01]  /*c300*/  LEA.HI.X.SX32 R9, R15, R47.reuse, 0x1, P6 ;  /* 0x0000002f0f097211 */ /* 0x080fe200030f0eff */
[----:B------:R-:W-:Y:S01]  /*c310*/  IMAD R15, R44, UR5, RZ ;  /* 0x000000052c0f7c24 */ /* 0x000fe2000f8e02ff */
[----:B------:R-:W-:Y:S01]  /*c320*/  LEA.HI.X.SX32 R13, R0, R47, 0x1, P5 ;  /* 0x0000002f000d7211 */ /* 0x000fe200028f0eff */
[----:B------:R-:W-:Y:S01]  /*c330*/  IMAD R0, R42, UR5, RZ ;  /* 0x000000052a007c24 */ /* 0x000fe2000f8e02ff */
[----:B------:R-:W-:Y:S01]  /*c340*/  ISETP.LT.AND P2, PT, R44, UR11, !P0 ;  /* 0x0000000b2c007c0c */ /* 0x000fe2000c741270 */
[----:B------:R3:W-:Y:S01]  /*c350*/  @P3 STG.E.U8 desc[UR18][R8.64], R19 ;  /* 0x0000001308003986 */ /* 0x0007e2000c101112 */
[----:B------:R-:W-:-:S02]  /*c360*/  IADD3 R14, P4, PT, R15, R45, RZ ;  /* 0x0000002d0f0e7210 */ /* 0x000fc40007f9e0ff */
[----:B--2---:R-:W-:Y:S01]  /*c370*/  IADD3 R10, P5, PT, R0, R45, RZ ;  /* 0x0000002d000a7210 */ /* 0x004fe20007fbe0ff */
[----:B0-----:R-:W-:Y:S01]  /*c380*/  IMAD R3, R40, UR5, RZ ;  /* 0x0000000528037c24 */ /* 0x001fe2000f8e02ff */
[----:B------:R-:W-:Y:S01]  /*c390*/  ISETP.LT.AND P3, PT, R42, UR11, !P0 ;  /* 0x0000000b2a007c0c */ /* 0x000fe2000c761270 */
[----:B------:R0:W-:Y:S01]  /*c3a0*/  @P1 STG.E.U8 desc[UR18][R12.64], R17 ;  /* 0x000000110c001986 */ /* 0x0001e2000c101112 */
[-C--:B------:R-:W-:Y:S02]  /*c3b0*/  LEA.HI.X.SX32 R15, R15, R47.reuse, 0x1, P4 ;  /* 0x0000002f0f0f7211 */ /* 0x080fe400020f0eff */
[----:B------:R-:W-:Y:S01]  /*c3c0*/  LEA.HI.X.SX32 R11, R0, R47, 0x1, P5 ;  /* 0x0000002f000b7211 */ /* 0x000fe200028f0eff */
[----:B------:R-:W-:Y:S01]  /*c3d0*/  IMAD R0, R38, UR5, RZ ;  /* 0x0000000526007c24 */ /* 0x000fe2000f8e02ff */
[----:B------:R-:W-:Y:S02]  /*c3e0*/  IADD3 R2, P4, PT, R3, R45, RZ ;  /* 0x0000002d03027210 */ /* 0x000fe40007f9e0ff */
[----:B-1----:R-:W-:-:S02]  /*c3f0*/  PRMT R23, R4, 0x7770, RZ ;  /* 0x0000777004177816 */ /* 0x002fc400000000ff */
[----:B------:R-:W-:Y:S02]  /*c400*/  ISETP.LT.AND P1, PT, R40, UR11, !P0 ;  /* 0x0000000b28007c0c */ /* 0x000fe4000c721270 */
[----:B---3--:R-:W-:Y:S01]  /*c410*/  PRMT R19, R4, 0x7771, RZ ;  /* 0x0000777104137816 */ /* 0x008fe200000000ff */
[----:B------:R1:W-:Y:S01]  /*c420*/  @P2 STG.E.U8 desc[UR18][R14.64], R23 ;  /* 0x000000170e002986 */ /* 0x0003e2000c101112 */
[----:B------:R-:W-:Y:S01]  /*c430*/  LEA.HI.X.SX32 R3, R3, R47, 0x1, P4 ;  /* 0x0000002f03037211 */ /* 0x000fe200020f0eff */
[----:B0-----:R-:W-:Y:S01]  /*c440*/  IMAD R13, R34, UR5, RZ ;  /* 0x00000005220d7c24 */ /* 0x001fe2000f8e02ff */
[----:B------:R-:W-:Y:S01]  /*c450*/  IADD3 R8, P4, PT, R0, R45, RZ ;  /* 0x0000002d00087210 */ /* 0x000fe20007f9e0ff */
[----:B------:R0:W-:Y:S01]  /*c460*/  @P3 STG.E.U8 desc[UR18][R10.64], R19 ;  /* 0x000000130a003986 */ /* 0x0001e2000c101112 */
[----:B------:R-:W-:Y:S02]  /*c470*/  ISETP.LT.AND P2, PT, R38, UR11, !P0 ;  /* 0x0000000b26007c0c */ /* 0x000fe4000c741270 */
[----:B------:R-:W-:Y:S01]  /*c480*/  LEA.HI.X.SX32 R9, R0, R47, 0x1, P4 ;  /* 0x0000002f00097211 */ /* 0x000fe200020f0eff */
[----:B------:R-:W-:Y:S01]  /*c490*/  IMAD R0, R32, UR5, RZ ;  /* 0x0000000520007c24 */ /* 0x000fe2000f8e02ff */
[----:B------:R-:W-:-:S02]  /*c4a0*/  ISETP.LT.AND P3, PT, R34, UR11, !P0 ;  /* 0x0000000b22007c0c */ /* 0x000fc4000c761270 */
[----:B------:R-:W-:Y:S01]  /*c4b0*/  PRMT R21, R4, 0x7772, RZ ;  /* 0x0000777204157816 */ /* 0x000fe200000000ff */
[----:B-1----:R-:W-:Y:S01]  /*c4c0*/  IMAD R14, R20, UR5, RZ ;  /* 0x00000005140e7c24 */ /* 0x002fe2000f8e02ff */
[-C--:B------:R-:W-:Y:S02]  /*c4d0*/  IADD3 R12, P5, PT, R13, R45.reuse, RZ ;  /* 0x0000002d0d0c7210 */ /* 0x080fe40007fbe0ff */
[----:B------:R-:W-:Y:S01]  /*c4e0*/  LEA.HI R25, R56, 0x2e, RZ, 0x1a ;  /* 0x0000002e38197811 */ /* 0x000fe200078fd0ff */
[----:B------:R1:W-:Y:S01]  /*c4f0*/  @P1 STG.E.U8 desc[UR18][R2.64], R21 ;  /* 0x0000001502001986 */ /* 0x0003e2000c101112 */
[----:B0-----:R-:W-:Y:S02]  /*c500*/  PRMT R19, R4, 0x7773, RZ ;  /* 0x0000777304137816 */ /* 0x001fe400000000ff */
[----:B------:R-:W-:Y:S01]  /*c510*/  IADD3 R10, P4, PT, R0, R45, RZ ;  /* 0x0000002d000a7210 */ /* 0x000fe20007f9e0ff */
[----:B------:R-:W-:Y:S01]  /*c520*/  VIADD R4, R25, UR6 ;  /* 0x0000000619047c36 */ /* 0x000fe20008000000 */
[----:B------:R-:W-:Y:S01]  /*c530*/  ISETP.LT.AND P1, PT, R32, UR11, !P0 ;  /* 0x0000000b20007c0c */ /* 0x000fe2000c721270 */
[----:B------:R0:W-:Y:S01]  /*c540*/  @P2 STG.E.U8 desc[UR18][R8.64], R19 ;  /* 0x0000001308002986 */ /* 0x0001e2000c101112 */
[----:B------:R-:W-:-:S02]  /*c550*/  LEA.HI.X.SX32 R13, R13, R47, 0x1, P5 ;  /* 0x0000002f0d0d7211 */ /* 0x000fc400028f0eff */
[C---:B------:R-:W-:Y:S02]  /*c560*/  PRMT R17, R5.reuse, 0x7770, RZ ;  /* 0x0000777005117816 */ /* 0x040fe400000000ff */
[----:B------:R-:W-:Y:S01]  /*c570*/  LEA.HI.X.SX32 R11, R0, R47, 0x1, P4 ;  /* 0x0000002f000b7211 */ /* 0x000fe200020f0eff */
[C---:B------:R-:W-:Y:S01]  /*c580*/  IMAD R0, R30.reuse, UR5, RZ ;  /* 0x000000051e007c24 */ /* 0x040fe2000f8e02ff */
[----:B------:R-:W-:Y:S01]  /*c590*/  ISETP.LT.AND P2, PT, R30, UR11, !P0 ;  /* 0x0000000b1e007c0c */ /* 0x000fe2000c741270 */
[----:B------:R2:W-:Y:S01]  /*c5a0*/  @P3 STG.E.U8 desc[UR18][R12.64], R17 ;  /* 0x000000110c003986 */ /* 0x0005e2000c101112 */
[C---:B------:R-:W-:Y:S01]  /*c5b0*/  ISETP.LT.AND P3, PT, R4.reuse, UR11, !P0 ;  /* 0x0000000b04007c0c */ /* 0x040fe2000c761270 */
[----:B------:R-:W-:Y:S01]  /*c5c0*/  IMAD R4, R4, UR5, RZ ;  /* 0x0000000504047c24 */ /* 0x000fe2000f8e02ff */
[----:B------:R-:W-:Y:S02]  /*c5d0*/  PRMT R15, R5, 0x7771, RZ ;  /* 0x00007771050f7816 */ /* 0x000fe400000000ff */
[----:B-1----:R-:W-:-:S02]  /*c5e0*/  IADD3 R2, P4, PT, R0, R45, RZ ;  /* 0x0000002d00027210 */ /* 0x002fc40007f9e0ff */
[C---:B0-----:R-:W-:Y:S01]  /*c5f0*/  PRMT R19, R5.reuse, 0x7772, RZ ;  /* 0x0000777205137816 */ /* 0x041fe200000000ff */
[----:B------:R0:W-:Y:S01]  /*c600*/  @P1 STG.E.U8 desc[UR18][R10.64], R15 ;  /* 0x0000000f0a001986 */ /* 0x0001e2000c101112 */
[----:B------:R-:W-:Y:S01]  /*c610*/  LEA.HI.X.SX32 R3, R0, R47, 0x1, P4 ;  /* 0x0000002f00037211 */ /* 0x000fe200020f0eff */
[----:B------:R-:W-:Y:S01]  /*c620*/  IMAD R0, R16, UR5, RZ ;  /* 0x0000000510007c24 */ /* 0x000fe2000f8e02ff */
[----:B------:R-:W-:Y:S01]  /*c630*/  IADD3 R8, P5, PT, R4, R45, RZ ;  /* 0x0000002d04087210 */ /* 0x000fe20007fbe0ff */
[C---:B--2---:R-:W-:Y:S01]  /*c640*/  IMAD R12, R28.reuse, UR5, RZ ;  /* 0x000000051c0c7c24 */ /* 0x044fe2000f8e02ff */
[----:B------:R-:W-:Y:S01]  /*c650*/  ISETP.LT.AND P1, PT, R28, UR11, !P0 ;  /* 0x0000000b1c007c0c */ /* 0x000fe2000c721270 */
[----:B------:R-:W-:Y:S01]  /*c660*/  @P2 STG.E.U8 desc[UR18][R2.64], R19 ;  /* 0x0000001302002986 */ /* 0x000fe2000c101112 */
[----:B------:R-:W-:Y:S02]  /*c670*/  LEA.HI.X.SX32 R9, R4, R47, 0x1, P5 ;  /* 0x0000002f04097211 */ /* 0x000fe400028f0eff */
[----:B------:R-:W-:-:S02]  /*c680*/  PRMT R13, R5, 0x7773, RZ ;  /* 0x00007773050d7816 */ /* 0x000fc400000000ff */
[----:B------:R-:W-:Y:S02]  /*c690*/  IADD3 R4, P2, PT, R12, R45, RZ ;  /* 0x0000002d0c047210 */ /* 0x000fe40007f5e0ff */
[----:B------:R-:W-:Y:S01]  /*c6a0*/  ISETP.LT.AND P4, PT, R16, UR11, !P0 ;  /* 0x0000000b10007c0c */ /* 0x000fe2000c781270 */
[----:B------:R1:W-:Y:S01]  /*c6b0*/  @P3 STG.E.U8 desc[UR18][R8.64], R13 ;  /* 0x0000000d08003986 */ /* 0x0003e2000c101112 */
[----:B------:R-:W-:Y:S02]  /*c6c0*/  LEA.HI.X.SX32 R5, R12, R47, 0x1, P2 ;  /* 0x0000002f0c057211 */ /* 0x000fe400010f0eff */
[----:B0-----:R-:W-:Y:S02]  /*c6d0*/  PRMT R15, R6, 0x7770, RZ ;  /* 0x00007770060f7816 */ /* 0x001fe400000000ff */
[----:B------:R-:W-:Y:S02]  /*c6e0*/  IADD3 R10, P5, PT, R0, R45, RZ ;  /* 0x0000002d000a7210 */ /* 0x000fe40007fbe0ff */
[----:B------:R-:W-:Y:S01]  /*c6f0*/  LEA.HI R25, R54, 0x3e, RZ, 0x1a ;  /* 0x0000003e36197811 */ /* 0x000fe200078fd0ff */
[----:B------:R0:W-:Y:S01]  /*c700*/  @P1 STG.E.U8 desc[UR18][R4.64], R15 ;  /* 0x0000000f04001986 */ /* 0x0001e2000c101112 */
[----:B------:R-:W-:Y:S01]  /*c710*/  LEA.HI.X.SX32 R11, R0, R47, 0x1, P5 ;  /* 0x0000002f000b7211 */ /* 0x000fe200028f0eff */
[----:B------:R-:W-:Y:S01]  /*c720*/  IMAD R0, R26, UR5, RZ ;  /* 0x000000051a007c24 */ /* 0x000fe2000f8e02ff */
[----:B------:R-:W-:Y:S01]  /*c730*/  PRMT R17, R6, 0x7771, RZ ;  /* 0x0000777106117816 */ /* 0x000fe200000000ff */
[----:B-1----:R-:W-:Y:S01]  /*c740*/  IMAD R9, R24, UR5, RZ ;  /* 0x0000000518097c24 */ /* 0x002fe2000f8e02ff */
[----:B------:R-:W-:Y:S01]  /*c750*/  ISETP.LT.AND P5, PT, R26, UR11, !P0 ;  /* 0x0000000b1a007c0c */ /* 0x000fe2000c7a1270 */
[----:B------:R-:W-:Y:S01]  /*c760*/  IMAD R13, R22, UR5, RZ ;  /* 0x00000005160d7c24 */ /* 0x000fe2000f8e02ff */
[-C--:B------:R-:W-:Y:S01]  /*c770*/  IADD3 R2, P6, PT, R0, R45.reuse, RZ ;  /* 0x0000002d00027210 */ /* 0x080fe20007fde0ff */
[----:B------:R-:W-:Y:S01]  /*c780*/  VIADD R16, R25, UR6 ;  /* 0x0000000619107c36 */ /* 0x000fe20008000000 */
[----:B------:R1:W-:Y:S01]  /*c790*/  @P4 STG.E.U8 desc[UR18][R10.64], R17 ;  /* 0x000000110a004986 */ /* 0x0003e2000c101112 */
[----:B------:R-:W-:Y:S01]  /*c7a0*/  ISETP.LT.AND P4, PT, R24, UR11, !P0 ;  /* 0x0000000b18007c0c */ /* 0x000fe2000c781270 */
[----:B0-----:R-:W-:Y:S01]  /*c7b0*/  IMAD R15, R18, UR5, RZ ;  /* 0x00000005120f7c24 */ /* 0x001fe2000f8e02ff */
[----:B------:R-:W-:-:S02]  /*c7c0*/  IADD3 R4, P2, PT, R9, R45, RZ ;  /* 0x0000002d09047210 */ /* 0x000fc40007f5e0ff */
[----:B------:R-:W-:Y:S02]  /*c7d0*/  IADD3 R8, P3, PT, R13, R45, RZ ;  /* 0x0000002d0d087210 */ /* 0x000fe40007f7e0ff */
[----:B------:R-:W-:Y:S02]  /*c7e0*/  LEA.HI.X.SX32 R5, R9, R47, 0x1, P2 ;  /* 0x0000002f09057211 */ /* 0x000fe400010f0eff */
[----:B------:R-:W-:Y:S02]  /*c7f0*/  IADD3 R12, P2, PT, R15, R45, RZ ;  /* 0x0000002d0f0c7210 */ /* 0x000fe40007f5e0ff */
[-C--:B------:R-:W-:Y:S02]  /*c800*/  LEA.HI.X.SX32 R9, R13, R47.reuse, 0x1, P3 ;  /* 0x0000002f0d097211 */ /* 0x080fe400018f0eff */
[----:B------:R-:W-:Y:S02]  /*c810*/  ISETP.LT.AND P3, PT, R22, UR11, !P0 ;  /* 0x0000000b16007c0c */ /* 0x000fe4000c761270 */
[----:B------:R-:W-:-:S02]  /*c820*/  LEA.HI.X.SX32 R13, R15, R47, 0x1, P2 ;  /* 0x0000002f0f0d7211 */ /* 0x000fc400010f0eff */
[C---:B------:R-:W-:Y:S01]  /*c830*/  ISETP.LT.AND P1, PT, R16.reuse, UR11, !P0 ;  /* 0x0000000b10007c0c */ /* 0x040fe2000c721270 */
[----:B------:R-:W-:Y:S01]  /*c840*/  IMAD R16, R16, UR5, RZ ;  /* 0x0000000510107c24 */ /* 0x000fe2000f8e02ff */
[----:B------:R-:W-:Y:S02]  /*c850*/  LEA.HI.X.SX32 R3, R0, R47, 0x1, P6 ;  /* 0x0000002f00037211 */ /* 0x000fe400030f0eff */
[----:B------:R-:W-:Y:S02]  /*c860*/  ISETP.LT.AND P2, PT, R20, UR11, !P0 ;  /* 0x0000000b14007c0c */ /* 0x000fe4000c741270 */
[----:B-1----:R-:W-:Y:S02]  /*c870*/  IADD3 R10, P6, PT, R14, R45, RZ ;  /* 0x0000002d0e0a7210 */ /* 0x002fe40007fde0ff */
[----:B------:R-:W-:Y:S02]  /*c880*/  ISETP.LT.AND P0, PT, R18, UR11, !P0 ;  /* 0x0000000b12007c0c */ /* 0x000fe4000c701270 */
[----:B------:R-:W-:-:S02]  /*c890*/  LEA.HI.X.SX32 R11, R14, R47, 0x1, P6 ;  /* 0x0000002f0e0b7211 */ /* 0x000fc400030f0eff */
[----:B------:R-:W-:Y:S02]  /*c8a0*/  PRMT R25, R6, 0x7772, RZ ;  /* 0x0000777206197816 */ /* 0x000fe400000000ff */
[----:B------:R-:W-:Y:S02]  /*c8b0*/  IADD3 R14, P6, PT, R16, R45, RZ ;  /* 0x0000002d100e7210 */ /* 0x000fe40007fde0ff */
[----:B------:R-:W-:Y:S01]  /*c8c0*/  PRMT R23, R6, 0x7773, RZ ;  /* 0x0000777306177816 */ /* 0x000fe200000000ff */
[----:B------:R0:W-:Y:S01]  /*c8d0*/  @P5 STG.E.U8 desc[UR18][R2.64], R25 ;  /* 0x0000001902005986 */ /* 0x0001e2000c101112 */
[C---:B------:R-:W-:Y:S02]  /*c8e0*/  PRMT R17, R7.reuse, 0x7773, RZ ;  /* 0x0000777307117816 */ /* 0x040fe400000000ff */
[C---:B------:R-:W-:Y:S01]  /*c8f0*/  PRMT R19, R7.reuse, 0x7772, RZ ;  /* 0x0000777207137816 */ /* 0x040fe200000000ff */
[----:B------:R0:W-:Y:S01]  /*c900*/  @P4 STG.E.U8 desc[UR18][R4.64], R23 ;  /* 0x0000001704004986 */ /* 0x0001e2000c101112 */
[----:B------:R-:W-:-:S02]  /*c910*/  PRMT R21, R7, 0x7771, RZ ;  /* 0x0000777107157816 */ /* 0x000fc400000000ff */
[----:B------:R-:W-:Y:S02]  /*c920*/  PRMT R7, R7, 0x7770, RZ ;  /* 0x0000777007077816 */ /* 0x000fe400000000ff */
[----:B------:R-:W-:-:S03]  /*c930*/  LEA.HI.X.SX32 R15, R16, R47, 0x1, P6 ;  /* 0x0000002f100f7211 */ /* 0x000fc600030f0eff */
[----:B------:R0:W-:Y:S04]  /*c940*/  @P3 STG.E.U8 desc[UR18][R8.64], R7 ;  /* 0x0000000708003986 */ /* 0x0001e8000c101112 */
[----:B------:R0:W-:Y:S04]  /*c950*/  @P2 STG.E.U8 desc[UR18][R10.64], R21 ;  /* 0x000000150a002986 */ /* 0x0001e8000c101112 */
[----:B------:R0:W-:Y:S04]  /*c960*/  @P0 STG.E.U8 desc[UR18][R12.64], R19 ;  /* 0x000000130c000986 */ /* 0x0001e8000c101112 */
[----:B------:R0:W-:Y:S01]  /*c970*/  @P1 STG.E.U8 desc[UR18][R14.64], R17 ;  /* 0x000000110e001986 */ /* 0x0001e2000c101112 */
[----:B------:R-:W-:Y:S06]  /*c980*/  BAR.SYNC.DEFER_BLOCKING 0x0 ;  /* 0x0000000000007b1d */ /* 0x000fec0000010000 */
[----:B------:R-:W-:Y:S05]  /*c990*/  BRA.U UP0, `(.L_x_19) ;  /* 0x00000001009c7547 */ /* 0x000fea000b800000 */
[----:B------:R-:W1:Y:S01]  /*c9a0*/  S2UR UR5, SR_CgaCtaId ;  /* 0x00000000000579c3 */ /* 0x000e620000008800 */
[----:B------:R-:W-:Y:S01]  /*c9b0*/  NOP ;  /* 0x0000000000007918 */ /* 0x000fe20000000000 */
[----:B------:R-:W-:Y:S01]  /*c9c0*/  UMOV UR4, 0x50 ;  /* 0x0000005000047882 */ /* 0x000fe20000000000 */
[----:B------:R-:W-:Y:S02]  /*c9d0*/  IMAD.U32 R0, RZ, RZ, UR24 ;  /* 0x00000018ff007e24 */ /* 0x000fe4000f8e00ff */
[----:B0-----:R-:W-:-:S03]  /*c9e0*/  IMAD.MOV.U32 R3, RZ, RZ, 0x1 ;  /* 0x00000001ff037424 */ /* 0x001fc600078e00ff */
[----:B------:R-:W-:-:S04]  /*c9f0*/  LOP3.LUT R0, R0, 0xffff, RZ, 0xc0, !PT ;  /* 0x0000ffff00007812 */ /* 0x000fc800078ec0ff */
[----:B------:R-:W-:-:S05]  /*ca00*/  SHF.R.U32.HI R0, RZ, 0x5, R0 ;  /* 0x00000005ff007819 */ /* 0x000fca0000011600 */
[----:B------:R-:W-:Y:S01]  /*ca10*/  VIADD R2, R0, 0x10 ;  /* 0x0000001000027836 */ /* 0x000fe20000000000 */
[----:B------:R-:W-:Y:S01]  /*ca20*/  SHF.L.U32 R0, R3, R0, RZ ;  /* 0x0000000003007219 */ /* 0x000fe200000006ff */
[----:B-1----:R-:W-:-:S03]  /*ca30*/  ULEA UR6, UR5, UR4, 0x18 ;  /* 0x0000000405067291 */ /* 0x002fc6000f8ec0ff */
[----:B------:R-:W-:-:S04]  /*ca40*/  SHF.L.U32 R3, R3, R2, RZ ;  /* 0x0000000203037219 */ /* 0x000fc800000006ff */
[----:B------:R-:W-:Y:S02]  /*ca50*/  LOP3.LUT R0, R3, R0, RZ, 0xfc, !PT ;  /* 0x0000000003007212 */ /* 0x000fe400078efcff */
[----:B------:R-:W0:Y:S02]  /*ca60*/  LDS R5, [UR6] ;  /* 0x00000006ff057984 */ /* 0x000e240008000800 */
[C---:B------:R-:W-:Y:S02]  /*ca70*/  LOP3.LUT R2, R0.reuse, 0xffff, RZ, 0xc0, !PT ;  /* 0x0000ffff00027812 */ /* 0x040fe400078ec0ff */
[----:B0-----:R-:W-:-:S04]  /*ca80*/  LOP3.LUT R3, R0, 0xffff, R5, 0x80, !PT ;  /* 0x0000ffff00037812 */ /* 0x001fc800078e8005 */
[----:B------:R-:W-:-:S13]  /*ca90*/  ISETP.NE.AND P0, PT, R3, R2, PT ;  /* 0x000000020300720c */ /* 0x000fda0003f05270 */
[----:B------:R-:W-:Y:S05]  /*caa0*/  @P0 BRA `(.L_x_20) ;  /* 0x0000000000500947 */ /* 0x000fea0003800000 */
[----:B------:R-:W-:Y:S02]  /*cab0*/  SHF.R.U32.HI R5, RZ, 0x10, R5 ;  /* 0x00000010ff057819 */ /* 0x000fe40000011605 */
[----:B------:R-:W-:-:S04]  /*cac0*/  SHF.R.U32.HI R2, RZ, 0x10, R0 ;  /* 0x00000010ff027819 */ /* 0x000fc80000011600 */
[----:B------:R-:W-:-:S04]  /*cad0*/  LOP3.LUT R5, R5, R2, RZ, 0xc0, !PT ;  /* 0x0000000205057212 */ /* 0x000fc800078ec0ff */
[----:B------:R-:W-:-:S13]  /*cae0*/  ISETP.NE.AND P0, PT, R5, R2, PT ;  /* 0x000000020500720c */ /* 0x000fda0003f05270 */
[----:B------:R-:W-:Y:S05]  /*caf0*/  @P0 BRA `(.L_x_21) ;  /* 0x0000000000300947 */ /* 0x000fea0003800000 */
[----:B------:R-:W-:Y:S01]  /*cb00*/  R2UR UR4, R0 ;  /* 0x00000000000472ca */ /* 0x000fe200000e0000 */
[----:B------:R-:W-:Y:S01]  /*cb10*/  VOTEU.ANY UR5, UPT, PT ;  /* 0x0000000000057886 */ /* 0x000fe200038e0100 */
[----:B------:R-:W0:Y:S01]  /*cb20*/  S2R R0, SR_LANEID ;  /* 0x0000000000007919 */ /* 0x000e220000000000 */
[----:B------:R-:W-:-:S10]  /*cb30*/  UFLO.U32 UR5, UR5 ;  /* 0x00000005000572bd */ /* 0x000fd400080e0000 */
[----:B------:R-:W-:-:S06]  /*cb40*/  ULOP3.LUT UR4, URZ, UR4, URZ, 0x33, !UPT ;  /* 0x00000004ff047292 */ /* 0x000fcc000f8e33ff */
[----:B------:R-:W-:-:S04]  /*cb50*/  IMAD.U32 R2, RZ, RZ, UR4 ;  /* 0x00000004ff027e24 */ /* 0x000fc8000f8e00ff */
[----:B------:R-:W1:Y:S02]  /*cb60*/  REDUX UR7, R2 ;  /* 0x00000000020773c4 */ /* 0x000e640000000000 */
[----:B------:R2:W-:Y:S01]  /*cb70*/  UTCATOMSWS.AND URZ, UR4 ;  /* 0x0000000400ff79e3 */ /* 0x0005e20008000000 */
[----:B0-----:R-:W-:Y:S01]  /*cb80*/  ISETP.EQ.U32.AND P0, PT, R0, UR5, PT ;  /* 0x0000000500007c0c */ /* 0x001fe2000bf02070 */
[----:B-1----:R-:W-:-:S12]  /*cb90*/  IMAD.U32 R0, RZ, RZ, UR7 ;  /* 0x00000007ff007e24 */ /* 0x002fd8000f8e00ff */
[----:B------:R2:W-:Y:S01]  /*cba0*/  @P0 ATOMS.AND RZ, [UR6], R0 ;  /* 0x00000000ffff098c */ /* 0x0005e2000a800006 */
[----:B------:R-:W-:Y:S05]  /*cbb0*/  BRA `(.L_x_19) ;  /* 0x0000000000147947 */ /* 0x000fea0003800000 */
.L_x_21:
[----:B------:R-:W-:-:S07]  /*cbc0*/  MOV R2, 0xcbe0 ;  /* 0x0000cbe000027802 */ /* 0x000fce0000000f00 */
[----:B------:R-:W-:Y:S05]  /*cbd0*/  CALL.REL.NOINC `($__internal_0_$__cuda_sm10x_tcgen05_guardrail_trap_col_being_dealloced_not_returned_by_alloc) ;  /* 0x00000000005c7944 */ /* 0x000fea0003c00000 */
[----:B------:R-:W-:Y:S05]  /*cbe0*/  BRA `(.L_x_19) ;  /* 0x0000000000087947 */ /* 0x000fea0003800000 */
.L_x_20:
[----:B------:R-:W-:-:S07]  /*cbf0*/  MOV R2, 0xcc10 ;  /* 0x0000cc1000027802 */ /* 0x000fce0000000f00 */
[----:B------:R-:W-:Y:S05]  /*cc00*/  CALL.REL.NOINC `($__internal_2_$__cuda_sm10x_tcgen05_guardrail_trap_unallocated_columns_being_dealloced) ;  /* 0x0000000000687944 */ /* 0x000fea0003c00000 */
.L_x_19:
[----:B------:R-:W-:Y:S01]  /*cc10*/  NOP ;  /* 0x0000000000007918 */ /* 0x000fe20000000000 */
[----:B--2---:R-:W-:Y:S05]  /*cc20*/  EXIT ;  /* 0x000000000000794d */ /* 0x004fea0003800000 */
.L_x_7:
[----:B------:R-:W-:-:S07]  /*cc30*/  IMAD.MOV.U32 R3, RZ, RZ, R2 ;  /* 0x000000ffff037224 */ /* 0x000fce00078e0002 */
.L_x_22:
[----:B-1----:R1:W2:Y:S02]  /*cc40*/  SYNCS.PHASECHK.TRANS64.TRYWAIT P1, [R7+URZ], R3 ;  /* 0x00000003070075a7 */ /* 0x0022a400080211ff */
[----:B--2---:R-:W-:Y:S05]  /*cc50*/  @!P1 NANOSLEEP.SYNCS 0x989680 ;  /* 0x009896800000995d */ /* 0x004fea0003900000 */
[----:B------:R-:W2:Y:S02]  /*cc60*/  @!P1 SYNCS.PHASECHK.TRANS64 P1, [R7+URZ], R3 ;  /* 0x00000003070095a7 */ /* 0x000ea400080210ff */
[----:B--2---:R-:W-:Y:S05]  /*cc70*/  @!P1 BRA `(.L_x_22) ;  /* 0xfffffffc00f09947 */ /* 0x004fea000383ffff */
[----:B------:R-:W-:Y:S05]  /*cc80*/  BRA `(.L_x_6) ;  /* 0xffffff3400ac7947 */ /* 0x000fea000383ffff */
.L_x_10:
[----:B------:R-:W-:-:S07]  /*cc90*/  IMAD.MOV.U32 R3, RZ, RZ, R2 ;  /* 0x000000ffff037224 */ /* 0x000fce00078e0002 */
.L_x_23:
[----:B-1----:R1:W2:Y:S02]  /*cca0*/  SYNCS.PHASECHK.TRANS64.TRYWAIT P0, [R9+URZ], R3 ;  /* 0x00000003090075a7 */ /* 0x0022a400080011ff */
[----:B--2---:R-:W-:Y:S05]  /*ccb0*/  @!P0 NANOSLEEP.SYNCS 0x989680 ;  /* 0x009896800000895d */ /* 0x004fea0003900000 */
[----:B------:R-:W2:Y:S02]  /*ccc0*/  @!P0 SYNCS.PHASECHK.TRANS64 P0, [R9+URZ], R3 ;  /* 0x00000003090085a7 */ /* 0x000ea400080010ff */
[----:B--2---:R-:W-:Y:S05]  /*ccd0*/  @!P0 BRA `(.L_x_23) ;  /* 0xfffffffc00f08947 */ /* 0x004fea000383ffff */
[----:B------:R-:W-:Y:S05]  /*cce0*/  BRA `(.L_x_9) ;  /* 0xffffff38000c7947 */ /* 0x000fea000383ffff */
.L_x_14:
[----:B------:R-:W0:Y:S02]  /*ccf0*/  SYNCS.PHASECHK.TRANS64.TRYWAIT P1, [UR9], R119 ;  /* 0x00000077ff0075a7 */ /* 0x000e240008021109 */
[----:B0-----:R-:W-:Y:S05]  /*cd00*/  @!P1 BRA `(.L_x_14) ;  /* 0xfffffffc00f89947 */ /* 0x001fea000383ffff */
[----:B------:R-:W-:Y:S05]  /*cd10*/  BRA `(.L_x_24) ;  /* 0xffffffb0003c7947 */ /* 0x000fea000383ffff */
.L_x_18:
[----:B------:R-:W0:Y:S02]  /*cd20*/  SYNCS.PHASECHK.TRANS64.TRYWAIT P0, [UR9], R0 ;  /* 0x00000000ff0075a7 */ /* 0x000e240008001109 */
[----:B0-----:R-:W-:Y:S05]  /*cd30*/  @!P0 BRA `(.L_x_18) ;  /* 0xfffffffc00f88947 */ /* 0x001fea000383ffff */
[----:B------:R-:W-:Y:S05]  /*cd40*/  BRA `(.L_x_17) ;  /* 0xffffffe400387947 */ /* 0x000fea000383ffff */
        .weak           $__internal_0_$__cuda_sm10x_tcgen05_guardrail_trap_col_being_dealloced_not_returned_by_alloc
        .type           $__internal_0_$__cuda_sm10x_tcgen05_guardrail_trap_col_being_dealloced_not_returned_by_alloc,@function
        .size           $__internal_0_$__cuda_sm10x_tcgen05_guardrail_trap_col_being_dealloced_not_returned_by_alloc,($__internal_1_$__cuda_sm10x_tcgen05_guardrail_trap_phase_invalid_during_alloc - $__internal_0_$__cuda_sm10x_tcgen05_guardrail_trap_col_being_dealloced_not_returned_by_alloc)
$__internal_0_$__cuda_sm10x_tcgen05_guardrail_trap_col_being_dealloced_not_returned_by_alloc:
[----:B------:R-:W-:Y:S05]  /*cd50*/  BPT.TRAP 0x1 ;  /* 0x000000040000795c */ /* 0x000fea0000300000 */
[----:B------:R-:W-:-:S04]  /*cd60*/  IMAD.MOV.U32 R3, RZ, RZ, 0x0 ;  /* 0x00000000ff037424 */ /* 0x000fc800078e00ff */
[----:B------:R-:W-:Y:S05]  /*cd70*/  RET.REL.NODEC R2 `(matmul_kernel) ;  /* 0xffffff3002a07950 */ /* 0x000fea0003c3ffff */
        .weak           $__internal_1_$__cuda_sm10x_tcgen05_guardrail_trap_phase_invalid_during_alloc
        .type           $__internal_1_$__cuda_sm10x_tcgen05_guardrail_trap_phase_invalid_during_alloc,@function
        .size           $__internal_1_$__cuda_sm10x_tcgen05_guardrail_trap_phase_invalid_during_alloc,($__internal_2_$__cuda_sm10x_tcgen05_guardrail_trap_unallocated_columns_being_dealloced - $__internal_1_$__cuda_sm10x_tcgen05_guardrail_trap_phase_invalid_during_alloc)
$__internal_1_$__cuda_sm10x_tcgen05_guardrail_trap_phase_invalid_during_alloc:
[----:B------:R-:W-:Y:S05]  /*cd80*/  BPT.TRAP 0x1 ;  /* 0x000000040000795c */ /* 0x000fea0000300000 */
[----:B------:R-:W-:-:S04]  /*cd90*/  IMAD.MOV.U32 R3, RZ, RZ, 0x0 ;  /* 0x00000000ff037424 */ /* 0x000fc800078e00ff */
[----:B------:R-:W-:Y:S05]  /*cda0*/  RET.REL.NODEC R2 `(matmul_kernel) ;  /* 0xffffff3002947950 */ /* 0x000fea0003c3ffff */
        .weak           $__internal_2_$__cuda_sm10x_tcgen05_guardrail_trap_unallocated_columns_being_dealloced
        .type           $__internal_2_$__cuda_sm10x_tcgen05_guardrail_trap_unallocated_columns_being_dealloced,@function
        .size           $__internal_2_$__cuda_sm10x_tcgen05_guardrail_trap_unallocated_columns_being_dealloced,(.L_x_28 - $__internal_2_$__cuda_sm10x_tcgen05_guardrail_trap_unallocated_columns_being_dealloced)
$__internal_2_$__cuda_sm10x_tcgen05_guardrail_trap_unallocated_columns_being_dealloced:
[----:B------:R-:W-:Y:S05]  /*cdb0*/  BPT.TRAP 0x1 ;  /* 0x000000040000795c */ /* 0x000fea0000300000 */
[----:B------:R-:W-:-:S04]  /*cdc0*/  IMAD.MOV.U32 R3, RZ, RZ, 0x0 ;  /* 0x00000000ff037424 */ /* 0x000fc800078e00ff */
[----:B------:R-:W-:Y:S05]  /*cdd0*/  RET.REL.NODEC R2 `(matmul_kernel) ;  /* 0xffffff3002887950 */ /* 0x000fea0003c3ffff */
.L_x_25:
[----:B------:R-:W-:-:S00]  /*cde0*/  BRA `(.L_x_25) ;  /* 0xfffffffc00fc7947 */ /* 0x000fc0000383ffff */
[----:B------:R-:W-:-:S00]  /*cdf0*/  NOP ;  /* 0x0000000000007918 */ /* 0x000fc00000000000 */
        /* <DEDUP_REMOVED lines=8> */
.L_x_28:


//--------------------- .nv.shared.matmul_kernel  --------------------------
	.section	.nv.shared.matmul_kernel,"aw",@nobits
	.sectionflags	@""
	.align	16
	.zero		1024


//--------------------- .nv.shared.reserved.0     --------------------------
	.section	.nv.shared.reserved.0,"aw",@nobits
	.align	8
	.weak		__nv_reservedSMEM_offset_0_alias
	.size		__nv_reservedSMEM_offset_0_alias, 0, 64
	.other		__nv_reservedSMEM_offset_0_alias,@"STO_CUDA_RESERVED_SHARED STV_DEFAULT"
__nv_reservedSMEM_offset_0_alias:
	.zero		0
.nv.shared.reserved.0:
	.zero		64
	.weak		__nv_reservedSMEM_allocation_phase
	.type		__nv_reservedSMEM_allocation_phase,@object
	.size		__nv_reservedSMEM_allocation_phase,(.L_0 - __nv_reservedSMEM_allocation_phase)
__nv_reservedSMEM_allocation_phase:
	.zero		1
.L_0:
	.zero		7
	.weak		__nv_reservedSMEM_devtool_atexit_pc
	.type		__nv_reservedSMEM_devtool_atexit_pc,@object
	.size		__nv_reservedSMEM_devtool_atexit_pc,(__nv_reservedSMEM_allocation_mask - __nv_reservedSMEM_devtool_atexit_pc)
__nv_reservedSMEM_devtool_atexit_pc:
	.zero		8
	.weak		__nv_reservedSMEM_allocation_mask
	.type		__nv_reservedSMEM_allocation_mask,@object
	.size		__nv_reservedSMEM_allocation_mask,(.L_2 - __nv_reservedSMEM_allocation_mask)
__nv_reservedSMEM_allocation_mask:
	.zero		4
.L_2:
	.zero		4
	.weak		__nv_reservedSMEM_tmem_allocation_pipeline_mbarrier
	.type		__nv_reservedSMEM_tmem_allocation_pipeline_mbarrier,@object
	.size		__nv_reservedSMEM_tmem_allocation_pipeline_mbarrier,(__nv_reservedSMEM_tmem_allocation_pipeline_mbarrier_parity - __nv_reservedSMEM_tmem_allocation_pipeline_mbarrier)
__nv_reservedSMEM_tmem_allocation_pipeline_mbarrier:
	.zero		8
	.weak		__nv_reservedSMEM_tmem_allocation_pipeline_mbarrier_parity
	.type		__nv_reservedSMEM_tmem_allocation_pipeline_mbarrier_parity,@object
	.size		__nv_reservedSMEM_tmem_allocation_pipeline_mbarrier_parity,(.L_4 - __nv_reservedSMEM_tmem_allocation_pipeline_mbarrier_parity)
__nv_reservedSMEM_tmem_allocation_pipeline_mbarrier_parity:
	.zero		4
.L_4:


//--------------------- .nv.constant0.matmul_kernel --------------------------
	.section	.nv.constant0.matmul_kernel,"a",@progbits
	.sectionflags	@""
	.align	4
.nv.constant0.matmul_kernel:
	.zero		976


//--------------------- SYMBOLS --------------------------

	.type		.nv.reservedSmem.offset0,@object
	.size		.nv.reservedSmem.offset0,0x4
	.type		.nv.reservedSmem.cap,@object
	.size		.nv.reservedSmem.cap,0x4
